	.target	sm_100a

	.elftype	@"ET_EXEC"


//--------------------- .note.nv.tkinfo           --------------------------
	.section	.note.nv.tkinfo,"",@"SHT_NOTE"
	.sectionflags	@"SHF_NOTE_NV_TKINFO"
	.tkinfo
        /*0018*/ 	.word	0x00000002
        /*0030*/ 	.string	""
        /*0030*/ 	.string	"ptxas"
        /*0030*/ 	.string	"Cuda compilation tools, release 13.0, V13.0.88"
        /*0030*/ 	.string	"Build cuda_13.0.r13.0/compiler.36424714_0"
        /*0030*/ 	.string	"-arch sm_100a -m 64 "



//--------------------- .note.nv.cuinfo           --------------------------
	.section	.note.nv.cuinfo,"",@"SHT_NOTE"
	.sectionflags	@"SHF_NOTE_NV_CUINFO"
        /*0018*/ 	.short	0x0002
        /*001a*/ 	.short	0x0064
        /*001c*/ 	.short	0x0082
	.zero		2


//--------------------- .nv.info                  --------------------------
	.section	.nv.info,"",@"SHT_CUDA_INFO"
	.align	4


	//----- nvinfo : EIATTR_REGCOUNT
	.align		4
        /*0000*/ 	.byte	0x04, 0x2f
        /*0002*/ 	.short	(.L_19 - .L_18)
	.align		4
.L_18:
        /*0004*/ 	.word	index@(_ZN7cutlass13device_kernelINS_4gemm6kernel13GemmUniversalIN4cute5tupleIJiiiiEEENS1_10collective13CollectiveMmaINS1_35MainloopSm100TmaUmmaWarpSpecializedILi5ELi2ELi4ENS5_IJNS4_1CILi2EEENSA_ILi1EEESC_EEEEENS5_IJNSA_ILi64EEENSA_ILi96EEENSA_ILi128EEEEEENS_10bfloat16_tENS5_IJlSC_lEEESJ_SK_NS4_8TiledMMAINS4_8MMA_AtomIJNS4_20SM100_MMA_F16BF16_SSISJ_SJ_fLi64ELi96ELNS4_4UMMA5MajorE0ELSP_0ELNSO_7ScaleInE0ELSQ_0EEEEEENS4_6LayoutINS5_IJSC_SC_SC_EEENS5_IJNSA_ILi0EEESV_SV_EEEEENS5_IJNS4_10UnderscoreESY_SY_EEEEENS4_13SM90_TMA_LOADENS4_14ComposedLayoutINS4_7SwizzleILi3ELi4ELi3EEENS4_18smem_ptr_flag_bitsILi16EEENST_INS5_IJNSA_ILi8EEESF_EEENS5_IJSF_SC_EEEEEEEvNS4_8identityENS4_23SM90_TMA_LOAD_MULTICASTES1B_vS1C_EENS_8epilogue10collective18CollectiveEpilogueINS1F_23Sm100TmaWarpSpecializedILi3ELi2ELi16ELb1ELb0EEEJSI_NS5_IJNST_ISF_SC_EENST_INSA_ILi32EEESC_EEEEESJ_SK_SJ_SK_NS1F_6fusion15FusionCallbacksIS1J_NS1O_17LinearCombinationISJ_fSJ_fLNS_15FloatRoundStyleE2EEESI_S1N_JEEENS4_5SM1004TMEM4LOAD26SM100_TMEM_LOAD_16dp256b4xES11_NS12_INS13_ILi2ELi4ELi3EEES16_NST_INS5_IJS17_S1L_EEENS5_IJS1L_SC_EEEEEEENS4_17SM75_U32x4_LDSM_NENS4_14SM90_TMA_STOREES22_NS4_17SM90_U32x4_STSM_NENS4_39AutoVectorizingCopyWithAssumedAlignmentILi128EEEEEEvvEEEEvNT_6ParamsE)
        /*0008*/ 	.word	0x00000042


	//----- nvinfo : EIATTR_FRAME_SIZE
	.align		4
.L_19:
        /*000c*/ 	.byte	0x04, 0x11
        /*000e*/ 	.short	(.L_21 - .L_20)
	.align		4
.L_20:
        /*0010*/ 	.word	index@($__internal_2_$__cuda_sm10x_tcgen05_guardrail_trap_unallocated_columns_being_dealloced)
        /*0014*/ 	.word	0x00000000


	//----- nvinfo : EIATTR_FRAME_SIZE
	.align		4
.L_21:
        /*0018*/ 	.byte	0x04, 0x11
        /*001a*/ 	.short	(.L_23 - .L_22)
	.align		4
.L_22:
        /*001c*/ 	.word	index@($__internal_1_$__cuda_sm10x_tcgen05_guardrail_trap_phase_invalid_during_alloc)
        /*0020*/ 	.word	0x00000000


	//----- nvinfo : EIATTR_FRAME_SIZE
	.align		4
.L_23:
        /*0024*/ 	.byte	0x04, 0x11
        /*0026*/ 	.short	(.L_25 - .L_24)
	.align		4
.L_24:
        /*0028*/ 	.word	index@($__internal_0_$__cuda_sm10x_tcgen05_guardrail_trap_col_being_dealloced_not_returned_by_alloc)
        /*002c*/ 	.word	0x00000000


	//----- nvinfo : EIATTR_FRAME_SIZE
	.align		4
.L_25:
        /*0030*/ 	.byte	0x04, 0x11
        /*0032*/ 	.short	(.L_27 - .L_26)
	.align		4
.L_26:
        /*0034*/ 	.word	index@(_ZN7cutlass13device_kernelINS_4gemm6kernel13GemmUniversalIN4cute5tupleIJiiiiEEENS1_10collective13CollectiveMmaINS1_35MainloopSm100TmaUmmaWarpSpecializedILi5ELi2ELi4ENS5_IJNS4_1CILi2EEENSA_ILi1EEESC_EEEEENS5_IJNSA_ILi64EEENSA_ILi96EEENSA_ILi128EEEEEENS_10bfloat16_tENS5_IJlSC_lEEESJ_SK_NS4_8TiledMMAINS4_8MMA_AtomIJNS4_20SM100_MMA_F16BF16_SSISJ_SJ_fLi64ELi96ELNS4_4UMMA5MajorE0ELSP_0ELNSO_7ScaleInE0ELSQ_0EEEEEENS4_6LayoutINS5_IJSC_SC_SC_EEENS5_IJNSA_ILi0EEESV_SV_EEEEENS5_IJNS4_10UnderscoreESY_SY_EEEEENS4_13SM90_TMA_LOADENS4_14ComposedLayoutINS4_7SwizzleILi3ELi4ELi3EEENS4_18smem_ptr_flag_bitsILi16EEENST_INS5_IJNSA_ILi8EEESF_EEENS5_IJSF_SC_EEEEEEEvNS4_8identityENS4_23SM90_TMA_LOAD_MULTICASTES1B_vS1C_EENS_8epilogue10collective18CollectiveEpilogueINS1F_23Sm100TmaWarpSpecializedILi3ELi2ELi16ELb1ELb0EEEJSI_NS5_IJNST_ISF_SC_EENST_INSA_ILi32EEESC_EEEEESJ_SK_SJ_SK_NS1F_6fusion15FusionCallbacksIS1J_NS1O_17LinearCombinationISJ_fSJ_fLNS_15FloatRoundStyleE2EEESI_S1N_JEEENS4_5SM1004TMEM4LOAD26SM100_TMEM_LOAD_16dp256b4xES11_NS12_INS13_ILi2ELi4ELi3EEES16_NST_INS5_IJS17_S1L_EEENS5_IJS1L_SC_EEEEEEENS4_17SM75_U32x4_LDSM_NENS4_14SM90_TMA_STOREES22_NS4_17SM90_U32x4_STSM_NENS4_39AutoVectorizingCopyWithAssumedAlignmentILi128EEEEEEvvEEEEvNT_6ParamsE)
        /*0038*/ 	.word	0x00000000


	//----- nvinfo : EIATTR_MIN_STACK_SIZE
	.align		4
.L_27:
        /*003c*/ 	.byte	0x04, 0x12
        /*003e*/ 	.short	(.L_29 - .L_28)
	.align		4
.L_28:
        /*0040*/ 	.word	index@(_ZN7cutlass13device_kernelINS_4gemm6kernel13GemmUniversalIN4cute5tupleIJiiiiEEENS1_10collective13CollectiveMmaINS1_35MainloopSm100TmaUmmaWarpSpecializedILi5ELi2ELi4ENS5_IJNS4_1CILi2EEENSA_ILi1EEESC_EEEEENS5_IJNSA_ILi64EEENSA_ILi96EEENSA_ILi128EEEEEENS_10bfloat16_tENS5_IJlSC_lEEESJ_SK_NS4_8TiledMMAINS4_8MMA_AtomIJNS4_20SM100_MMA_F16BF16_SSISJ_SJ_fLi64ELi96ELNS4_4UMMA5MajorE0ELSP_0ELNSO_7ScaleInE0ELSQ_0EEEEEENS4_6LayoutINS5_IJSC_SC_SC_EEENS5_IJNSA_ILi0EEESV_SV_EEEEENS5_IJNS4_10UnderscoreESY_SY_EEEEENS4_13SM90_TMA_LOADENS4_14ComposedLayoutINS4_7SwizzleILi3ELi4ELi3EEENS4_18smem_ptr_flag_bitsILi16EEENST_INS5_IJNSA_ILi8EEESF_EEENS5_IJSF_SC_EEEEEEEvNS4_8identityENS4_23SM90_TMA_LOAD_MULTICASTES1B_vS1C_EENS_8epilogue10collective18CollectiveEpilogueINS1F_23Sm100TmaWarpSpecializedILi3ELi2ELi16ELb1ELb0EEEJSI_NS5_IJNST_ISF_SC_EENST_INSA_ILi32EEESC_EEEEESJ_SK_SJ_SK_NS1F_6fusion15FusionCallbacksIS1J_NS1O_17LinearCombinationISJ_fSJ_fLNS_15FloatRoundStyleE2EEESI_S1N_JEEENS4_5SM1004TMEM4LOAD26SM100_TMEM_LOAD_16dp256b4xES11_NS12_INS13_ILi2ELi4ELi3EEES16_NST_INS5_IJS17_S1L_EEENS5_IJS1L_SC_EEEEEEENS4_17SM75_U32x4_LDSM_NENS4_14SM90_TMA_STOREES22_NS4_17SM90_U32x4_STSM_NENS4_39AutoVectorizingCopyWithAssumedAlignmentILi128EEEEEEvvEEEEvNT_6ParamsE)
        /*0044*/ 	.word	0x00000000
.L_29:


//--------------------- .nv.compat                --------------------------
	.section	.nv.compat,"",@"SHT_CUDA_COMPAT_INFO"
	.align	4
        /*0000*/ 	.byte	0x02, 0x09, 0x01, 0x00, 0x02, 0x02, 0x02, 0x00, 0x02, 0x05, 0x05, 0x00, 0x03, 0x07, 0x01, 0x01
        /*0010*/ 	.byte	0x02, 0x03, 0x01, 0x00, 0x02, 0x06, 0x01, 0x00, 0x04, 0x0b, 0x08, 0x00, 0x09, 0x00, 0x00, 0x00
        /*0020*/ 	.byte	0x00, 0x00, 0x00, 0x00


//--------------------- .nv.info._ZN7cutlass13device_kernelINS_4gemm6kernel13GemmUniversalIN4cute5tupleIJiiiiEEENS1_10collective13CollectiveMmaINS1_35MainloopSm100TmaUmmaWarpSpecializedILi5ELi2ELi4ENS5_IJNS4_1CILi2EEENSA_ILi1EEESC_EEEEENS5_IJNSA_ILi64EEENSA_ILi96EEENSA_ILi128EEEEEENS_10bfloat16_tENS5_IJlSC_lEEESJ_SK_NS4_8TiledMMAINS4_8MMA_AtomIJNS4_20SM100_MMA_F16BF16_SSISJ_SJ_fLi64ELi96ELNS4_4UMMA5MajorE0ELSP_0ELNSO_7ScaleInE0ELSQ_0EEEEEENS4_6LayoutINS5_IJSC_SC_SC_EEENS5_IJNSA_ILi0EEESV_SV_EEEEENS5_IJNS4_10UnderscoreESY_SY_EEEEENS4_13SM90_TMA_LOADENS4_14ComposedLayoutINS4_7SwizzleILi3ELi4ELi3EEENS4_18smem_ptr_flag_bitsILi16EEENST_INS5_IJNSA_ILi8EEESF_EEENS5_IJSF_SC_EEEEEEEvNS4_8identityENS4_23SM90_TMA_LOAD_MULTICASTES1B_vS1C_EENS_8epilogue10collective18CollectiveEpilogueINS1F_23Sm100TmaWarpSpecializedILi3ELi2ELi16ELb1ELb0EEEJSI_NS5_IJNST_ISF_SC_EENST_INSA_ILi32EEESC_EEEEESJ_SK_SJ_SK_NS1F_6fusion15FusionCallbacksIS1J_NS1O_17LinearCombinationISJ_fSJ_fLNS_15FloatRoundStyleE2EEESI_S1N_JEEENS4_5SM1004TMEM4LOAD26SM100_TMEM_LOAD_16dp256b4xES11_NS12_INS13_ILi2ELi4ELi3EEES16_NST_INS5_IJS17_S1L_EEENS5_IJS1L_SC_EEEEEEENS4_17SM75_U32x4_LDSM_NENS4_14SM90_TMA_STOREES22_NS4_17SM90_U32x4_STSM_NENS4_39AutoVectorizingCopyWithAssumedAlignmentILi128EEEEEEvvEEEEvNT_6ParamsE --------------------------
	.section	.nv.info._ZN7cutlass13device_kernelINS_4gemm6kernel13GemmUniversalIN4cute5tupleIJiiiiEEENS1_10collective13CollectiveMmaINS1_35MainloopSm100TmaUmmaWarpSpecializedILi5ELi2ELi4ENS5_IJNS4_1CILi2EEENSA_ILi1EEESC_EEEEENS5_IJNSA_ILi64EEENSA_ILi96EEENSA_ILi128EEEEEENS_10bfloat16_tENS5_IJlSC_lEEESJ_SK_NS4_8TiledMMAINS4_8MMA_AtomIJNS4_20SM100_MMA_F16BF16_SSISJ_SJ_fLi64ELi96ELNS4_4UMMA5MajorE0ELSP_0ELNSO_7ScaleInE0ELSQ_0EEEEEENS4_6LayoutINS5_IJSC_SC_SC_EEENS5_IJNSA_ILi0EEESV_SV_EEEEENS5_IJNS4_10UnderscoreESY_SY_EEEEENS4_13SM90_TMA_LOADENS4_14ComposedLayoutINS4_7SwizzleILi3ELi4ELi3EEENS4_18smem_ptr_flag_bitsILi16EEENST_INS5_IJNSA_ILi8EEESF_EEENS5_IJSF_SC_EEEEEEEvNS4_8identityENS4_23SM90_TMA_LOAD_MULTICASTES1B_vS1C_EENS_8epilogue10collective18CollectiveEpilogueINS1F_23Sm100TmaWarpSpecializedILi3ELi2ELi16ELb1ELb0EEEJSI_NS5_IJNST_ISF_SC_EENST_INSA_ILi32EEESC_EEEEESJ_SK_SJ_SK_NS1F_6fusion15FusionCallbacksIS1J_NS1O_17LinearCombinationISJ_fSJ_fLNS_15FloatRoundStyleE2EEESI_S1N_JEEENS4_5SM1004TMEM4LOAD26SM100_TMEM_LOAD_16dp256b4xES11_NS12_INS13_ILi2ELi4ELi3EEES16_NST_INS5_IJS17_S1L_EEENS5_IJS1L_SC_EEEEEEENS4_17SM75_U32x4_LDSM_NENS4_14SM90_TMA_STOREES22_NS4_17SM90_U32x4_STSM_NENS4_39AutoVectorizingCopyWithAssumedAlignmentILi128EEEEEEvvEEEEvNT_6ParamsE,"",@"SHT_CUDA_INFO"
	.sectionflags	@""
	.align	4


	//----- nvinfo : EIATTR_CUDA_API_VERSION
	.align		4
        /*0000*/ 	.byte	0x04, 0x37
        /*0002*/ 	.short	(.L_31 - .L_30)
.L_30:
        /*0004*/ 	.word	0x00000082


	//----- nvinfo : EIATTR_KPARAM_INFO
	.align		4
.L_31:
        /*0008*/ 	.byte	0x04, 0x17
        /*000a*/ 	.short	(.L_33 - .L_32)
.L_32:
        /*000c*/ 	.word	0x00000000
        /*0010*/ 	.short	0x0000
        /*0012*/ 	.short	0x0000
        /*0014*/ 	.byte	0x00, 0xf0, 0x01, 0x20


	//----- nvinfo : EIATTR_AT_ENTRY_FRAGMENTS
	.align		4
.L_33:
        /*0018*/ 	.byte	0x04, 0x4f
        /*001a*/ 	.short	(.L_35 - .L_34)


	//   ....[0]....
.L_34:
        /*001c*/ 	.word	0x00000006


	//----- nvinfo : EIATTR_RESERVED_SMEM_USED
	.align		4
.L_35:
        /*0020*/ 	.byte	0x01, 0x41
	.zero		2


	//----- nvinfo : EIATTR_SPARSE_MMA_MASK
	.align		4
        /*0024*/ 	.byte	0x03, 0x50
        /*0026*/ 	.short	0x0000


	//----- nvinfo : EIATTR_TCGEN05_1CTA_USED
	.align		4
        /*0028*/ 	.byte	0x01, 0x51
	.zero		2


	//----- nvinfo : EIATTR_MAXREG_COUNT
	.align		4
        /*002c*/ 	.byte	0x03, 0x1b
        /*002e*/ 	.short	0x00ff


	//----- nvinfo : EIATTR_NUM_BARRIERS
	.align		4
        /*0030*/ 	.byte	0x02, 0x4c
        /*0032*/ 	.byte	0x07
	.zero		1


	//----- nvinfo : EIATTR_EXTERNS
	.align		4
        /*0034*/ 	.byte	0x04, 0x0f
        /*0036*/ 	.short	(.L_37 - .L_36)


	//   ....[0]....
	.align		4
.L_36:
        /*0038*/ 	.word	index@(__assertfail)


	//----- nvinfo : EIATTR_MERCURY_ISA_VERSION
	.align		4
.L_37:
        /*003c*/ 	.byte	0x03, 0x5f
        /*003e*/ 	.short	0x0101


	//----- nvinfo : EIATTR_INT_WARP_WIDE_INSTR_OFFSETS
	.align		4
        /*0040*/ 	.byte	0x04, 0x31
        /*0042*/ 	.short	(.L_39 - .L_38)


	//   ....[0]....
.L_38:
        /*0044*/ 	.word	0x00004090


	//   ....[1]....
        /*0048*/ 	.word	0x000040c0


	//   ....[2]....
        /*004c*/ 	.word	0x000040e0


	//   ....[3]....
        /*0050*/ 	.word	0x00004ca0


	//   ....[4]....
        /*0054*/ 	.word	0x00004d00


	//   ....[5]....
        /*0058*/ 	.word	0x00004e00


	//   ....[6]....
        /*005c*/ 	.word	0x00004e90


	//   ....[7]....
        /*0060*/ 	.word	0x00004f90


	//   ....[8]....
        /*0064*/ 	.word	0x00005040


	//----- nvinfo : EIATTR_COOP_GROUP_MASK_REGIDS
	.align		4
.L_39:
        /*0068*/ 	.byte	0x04, 0x29
        /*006a*/ 	.short	(.L_41 - .L_40)


	//   ....[0]....
.L_40:
        /*006c*/ 	.word	0xffffffff


	//   ....[1]....
        /*0070*/ 	.word	0xffffffff


	//   ....[2]....
        /*0074*/ 	.word	0xffffffff


	//   ....[3]....
        /*0078*/ 	.word	0xffffffff


	//   ....[4]....
        /*007c*/ 	.word	0xffffffff


	//   ....[5]....
        /*0080*/ 	.word	0xffffffff


	//   ....[6]....
        /*0084*/ 	.word	0xffffffff


	//   ....[7]....
        /*0088*/ 	.word	0xffffffff


	//   ....[8]....
        /*008c*/ 	.word	0xffffffff


	//   ....[9]....
        /*0090*/ 	.word	0xffffffff


	//   ....[10]....
        /*0094*/ 	.word	0xffffffff


	//   ....[11]....
        /*0098*/ 	.word	0xffffffff


	//   ....[12]....
        /*009c*/ 	.word	0xffffffff


	//   ....[13]....
        /*00a0*/ 	.word	0xffffffff


	//----- nvinfo : EIATTR_COOP_GROUP_INSTR_OFFSETS
	.align		4
.L_41:
        /*00a4*/ 	.byte	0x04, 0x28
        /*00a6*/ 	.short	(.L_43 - .L_42)


	//   ....[0]....
.L_42:
        /*00a8*/ 	.word	0x00000080


	//   ....[1]....
        /*00ac*/ 	.word	0x000004f0


	//   ....[2]....
        /*00b0*/ 	.word	0x000006b0


	//   ....[3]....
        /*00b4*/ 	.word	0x00000830


	//   ....[4]....
        /*00b8*/ 	.word	0x00000930


	//   ....[5]....
        /*00bc*/ 	.word	0x00000aa0


	//   ....[6]....
        /*00c0*/ 	.word	0x00000c40


	//   ....[7]....
        /*00c4*/ 	.word	0x00000df0


	//   ....[8]....
        /*00c8*/ 	.word	0x00002180


	//   ....[9]....
        /*00cc*/ 	.word	0x000030d0


	//   ....[10]....
        /*00d0*/ 	.word	0x000032e0


	//   ....[11]....
        /*00d4*/ 	.word	0x00003310


	//   ....[12]....
        /*00d8*/ 	.word	0x00003f70


	//   ....[13]....
        /*00dc*/ 	.word	0x000041a0


	//----- nvinfo : EIATTR_VRC_CTA_INIT_COUNT
	.align		4
.L_43:
        /*00e0*/ 	.byte	0x02, 0x4a
        /*00e2*/ 	.byte	0x80
	.zero		1


	//----- nvinfo : EIATTR_SYSCALL_OFFSETS
	.align		4
        /*00e4*/ 	.byte	0x04, 0x46
        /*00e6*/ 	.short	(.L_45 - .L_44)


	//   ....[0]....
.L_44:
        /*00e8*/ 	.word	0x00005ca0


	//   ....[1]....
        /*00ec*/ 	.word	0x00005d90


	//   ....[2]....
        /*00f0*/ 	.word	0x00006510


	//   ....[3]....
        /*00f4*/ 	.word	0x00006dd0


	//   ....[4]....
        /*00f8*/ 	.word	0x00007680


	//----- nvinfo : EIATTR_MBARRIER_INSTR_OFFSETS
	.align		4
.L_45:
        /*00fc*/ 	.byte	0x04, 0x39
        /*00fe*/ 	.short	(.L_47 - .L_46)


	//   ....[0]....
.L_46:
        /*0100*/ 	.word	0x00000600
        /*0104*/ 	.word	0x000000ff
        /*0108*/ 	.word	0x00000000
        /*010c*/ 	.short	0x0100
        /*010e*/ 	.byte	0x04
	.zero		1


	//   ....[1]....
        /*0110*/ 	.word	0x00000610
        /*0114*/ 	.word	0x000000ff
        /*0118*/ 	.word	0x00000028
        /*011c*/ 	.short	0x0100
        /*011e*/ 	.byte	0x04
	.zero		1


	//   ....[2]....
        /*0120*/ 	.word	0x00000620
        /*0124*/ 	.word	0x000000ff
        /*0128*/ 	.word	0x00000008
        /*012c*/ 	.short	0x0100
        /*012e*/ 	.byte	0x04
	.zero		1


	//   ....[3]....
        /*0130*/ 	.word	0x00000630
        /*0134*/ 	.word	0x000000ff
        /*0138*/ 	.word	0x00000030
        /*013c*/ 	.short	0x0100
        /*013e*/ 	.byte	0x04
	.zero		1


	//   ....[4]....
        /*0140*/ 	.word	0x00000640
        /*0144*/ 	.word	0x000000ff
        /*0148*/ 	.word	0x00000010
        /*014c*/ 	.short	0x0100
        /*014e*/ 	.byte	0x04
	.zero		1


	//   ....[5]....
        /*0150*/ 	.word	0x00000650
        /*0154*/ 	.word	0x000000ff
        /*0158*/ 	.word	0x00000038
        /*015c*/ 	.short	0x0100
        /*015e*/ 	.byte	0x04
	.zero		1


	//   ....[6]....
        /*0160*/ 	.word	0x00000660
        /*0164*/ 	.word	0x000000ff
        /*0168*/ 	.word	0x00000018
        /*016c*/ 	.short	0x0100
        /*016e*/ 	.byte	0x04
	.zero		1


	//   ....[7]....
        /*0170*/ 	.word	0x00000670
        /*0174*/ 	.word	0x000000ff
        /*0178*/ 	.word	0x00000040
        /*017c*/ 	.short	0x0100
        /*017e*/ 	.byte	0x04
	.zero		1


	//   ....[8]....
        /*0180*/ 	.word	0x00000680
        /*0184*/ 	.word	0x000000ff
        /*0188*/ 	.word	0x00000020
        /*018c*/ 	.short	0x0100
        /*018e*/ 	.byte	0x04
	.zero		1


	//   ....[9]....
        /*0190*/ 	.word	0x00000690
        /*0194*/ 	.word	0x000000ff
        /*0198*/ 	.word	0x00000048
        /*019c*/ 	.short	0x0100
        /*019e*/ 	.byte	0x04
	.zero		1


	//   ....[10]....
        /*01a0*/ 	.word	0x000007c0
        /*01a4*/ 	.word	0x000000ff
        /*01a8*/ 	.word	0x00000050
        /*01ac*/ 	.short	0x0100
        /*01ae*/ 	.byte	0x04
	.zero		1


	//   ....[11]....
        /*01b0*/ 	.word	0x000007d0
        /*01b4*/ 	.word	0x000000ff
        /*01b8*/ 	.word	0x00000068
        /*01bc*/ 	.short	0x0100
        /*01be*/ 	.byte	0x04
	.zero		1


	//   ....[12]....
        /*01c0*/ 	.word	0x000007e0
        /*01c4*/ 	.word	0x000000ff
        /*01c8*/ 	.word	0x00000058
        /*01cc*/ 	.short	0x0100
        /*01ce*/ 	.byte	0x04
	.zero		1


	//   ....[13]....
        /*01d0*/ 	.word	0x000007f0
        /*01d4*/ 	.word	0x000000ff
        /*01d8*/ 	.word	0x00000070
        /*01dc*/ 	.short	0x0100
        /*01de*/ 	.byte	0x04
	.zero		1


	//   ....[14]....
        /*01e0*/ 	.word	0x00000800
        /*01e4*/ 	.word	0x000000ff
        /*01e8*/ 	.word	0x00000060
        /*01ec*/ 	.short	0x0100
        /*01ee*/ 	.byte	0x04
	.zero		1


	//   ....[15]....
        /*01f0*/ 	.word	0x00000810
        /*01f4*/ 	.word	0x000000ff
        /*01f8*/ 	.word	0x00000078
        /*01fc*/ 	.short	0x0100
        /*01fe*/ 	.byte	0x04
	.zero		1


	//   ....[16]....
        /*0200*/ 	.word	0x00000900
        /*0204*/ 	.word	0x000000ff
        /*0208*/ 	.word	0x00000080
        /*020c*/ 	.short	0x0100
        /*020e*/ 	.byte	0x06
	.zero		1


	//   ....[17]....
        /*0210*/ 	.word	0x00000910
        /*0214*/ 	.word	0x000000ff
        /*0218*/ 	.word	0x00000088
        /*021c*/ 	.short	0x0100
        /*021e*/ 	.byte	0x06
	.zero		1


	//   ....[18]....
        /*0220*/ 	.word	0x00000a50
        /*0224*/ 	.word	0x000000ff
        /*0228*/ 	.word	0x00000090
        /*022c*/ 	.short	0x0100
        /*022e*/ 	.byte	0x06
	.zero		1


	//   ....[19]....
        /*0230*/ 	.word	0x00000a60
        /*0234*/ 	.word	0x000000ff
        /*0238*/ 	.word	0x000000a0
        /*023c*/ 	.short	0x0100
        /*023e*/ 	.byte	0x06
	.zero		1


	//   ....[20]....
        /*0240*/ 	.word	0x00000a70
        /*0244*/ 	.word	0x000000ff
        /*0248*/ 	.word	0x00000098
        /*024c*/ 	.short	0x0100
        /*024e*/ 	.byte	0x06
	.zero		1


	//   ....[21]....
        /*0250*/ 	.word	0x00000a80
        /*0254*/ 	.word	0x000000ff
        /*0258*/ 	.word	0x000000a8
        /*025c*/ 	.short	0x0100
        /*025e*/ 	.byte	0x06
	.zero		1


	//   ....[22]....
        /*0260*/ 	.word	0x00000bb0
        /*0264*/ 	.word	0x000000ff
        /*0268*/ 	.word	0x000000b0
        /*026c*/ 	.short	0x0100
        /*026e*/ 	.byte	0x04
	.zero		1


	//   ....[23]....
        /*0270*/ 	.word	0x00000bc0
        /*0274*/ 	.word	0x000000ff
        /*0278*/ 	.word	0x000000d0
        /*027c*/ 	.short	0x0100
        /*027e*/ 	.byte	0x04
	.zero		1


	//   ....[24]....
        /*0280*/ 	.word	0x00000bd0
        /*0284*/ 	.word	0x000000ff
        /*0288*/ 	.word	0x000000b8
        /*028c*/ 	.short	0x0100
        /*028e*/ 	.byte	0x04
	.zero		1


	//   ....[25]....
        /*0290*/ 	.word	0x00000be0
        /*0294*/ 	.word	0x000000ff
        /*0298*/ 	.word	0x000000d8
        /*029c*/ 	.short	0x0100
        /*029e*/ 	.byte	0x04
	.zero		1


	//   ....[26]....
        /*02a0*/ 	.word	0x00000bf0
        /*02a4*/ 	.word	0x000000ff
        /*02a8*/ 	.word	0x000000c0
        /*02ac*/ 	.short	0x0100
        /*02ae*/ 	.byte	0x04
	.zero		1


	//   ....[27]....
        /*02b0*/ 	.word	0x00000c00
        /*02b4*/ 	.word	0x000000ff
        /*02b8*/ 	.word	0x000000e0
        /*02bc*/ 	.short	0x0100
        /*02be*/ 	.byte	0x04
	.zero		1


	//   ....[28]....
        /*02c0*/ 	.word	0x00000c10
        /*02c4*/ 	.word	0x000000ff
        /*02c8*/ 	.word	0x000000c8
        /*02cc*/ 	.short	0x0100
        /*02ce*/ 	.byte	0x04
	.zero		1


	//   ....[29]....
        /*02d0*/ 	.word	0x00000c20
        /*02d4*/ 	.word	0x000000ff
        /*02d8*/ 	.word	0x000000e8
        /*02dc*/ 	.short	0x0100
        /*02de*/ 	.byte	0x04
	.zero		1


	//   ....[30]....
        /*02e0*/ 	.word	0x00000d10
        /*02e4*/ 	.word	0x000000ff
        /*02e8*/ 	.word	0x000000f0
        /*02ec*/ 	.short	0x0100
        /*02ee*/ 	.byte	0x04
	.zero		1


	//   ....[31]....
        /*02f0*/ 	.word	0x00000d20
        /*02f4*/ 	.word	0x000000ff
        /*02f8*/ 	.word	0x00000100
        /*02fc*/ 	.short	0x0100
        /*02fe*/ 	.byte	0x04
	.zero		1


	//   ....[32]....
        /*0300*/ 	.word	0x00000d30
        /*0304*/ 	.word	0x000000ff
        /*0308*/ 	.word	0x000000f8
        /*030c*/ 	.short	0x0100
        /*030e*/ 	.byte	0x04
	.zero		1


	//   ....[33]....
        /*0310*/ 	.word	0x00000d40
        /*0314*/ 	.word	0x000000ff
        /*0318*/ 	.word	0x00000108
        /*031c*/ 	.short	0x0100
        /*031e*/ 	.byte	0x04
	.zero		1


	//   ....[34]....
        /*0320*/ 	.word	0x00001880
        /*0324*/ 	.word	0x00000000
        /*0328*/ 	.word	0x00000100
        /*032c*/ 	.short	0x010a
        /*032e*/ 	.byte	0xff
	.zero		1


	//   ....[35]....
        /*0330*/ 	.word	0x000018b0
        /*0334*/ 	.word	0x00000000
        /*0338*/ 	.word	0x000000f0
        /*033c*/ 	.short	0x0101
        /*033e*/ 	.byte	0xff
	.zero		1


	//   ....[36]....
        /*0340*/ 	.word	0x00001980
        /*0344*/ 	.word	0x000000ff
        /*0348*/ 	.word	0x00000028
        /*034c*/ 	.short	0x010a
        /*034e*/ 	.byte	0x04
	.zero		1


	//   ....[37]....
        /*0350*/ 	.word	0x00001a00
        /*0354*/ 	.word	0x000000ff
        /*0358*/ 	.word	0x00000028
        /*035c*/ 	.short	0x010a
        /*035e*/ 	.byte	0x21
	.zero		1


	//   ....[38]....
        /*0360*/ 	.word	0x00001b90
        /*0364*/ 	.word	0x000000ff
        /*0368*/ 	.word	0x00000028
        /*036c*/ 	.short	0x010a
        /*036e*/ 	.byte	0x05
	.zero		1


	//   ....[39]....
        /*0370*/ 	.word	0x00001d80
        /*0374*/ 	.word	0x000000ff
        /*0378*/ 	.word	0x00000088
        /*037c*/ 	.short	0x0101
        /*037e*/ 	.byte	0x0d
	.zero		1


	//   ....[40]....
        /*0380*/ 	.word	0x00001da0
        /*0384*/ 	.word	0x000000ff
        /*0388*/ 	.word	0x00000028
        /*038c*/ 	.short	0x010a
        /*038e*/ 	.byte	0x04
	.zero		1


	//   ....[41]....
        /*0390*/ 	.word	0x00001e20
        /*0394*/ 	.word	0x000000ff
        /*0398*/ 	.word	0x00000028
        /*039c*/ 	.short	0x010a
        /*039e*/ 	.byte	0x21
	.zero		1


	//   ....[42]....
        /*03a0*/ 	.word	0x00001fb0
        /*03a4*/ 	.word	0x000000ff
        /*03a8*/ 	.word	0x00000028
        /*03ac*/ 	.short	0x010a
        /*03ae*/ 	.byte	0x05
	.zero		1


	//   ....[43]....
        /*03b0*/ 	.word	0x000021b0
        /*03b4*/ 	.word	0x00000003
        /*03b8*/ 	.word	0x00000090
        /*03bc*/ 	.short	0x010a
        /*03be*/ 	.byte	0xff
	.zero		1


	//   ....[44]....
        /*03c0*/ 	.word	0x00002300
        /*03c4*/ 	.word	0x00000000
        /*03c8*/ 	.word	0x00000000
        /*03cc*/ 	.short	0x0101
        /*03ce*/ 	.byte	0xff
	.zero		1


	//   ....[45]....
        /*03d0*/ 	.word	0x000028c0
        /*03d4*/ 	.word	0x000000ff
        /*03d8*/ 	.word	0x00000000
        /*03dc*/ 	.short	0x010a
        /*03de*/ 	.byte	0x04
	.zero		1


	//   ....[46]....
        /*03e0*/ 	.word	0x00002950
        /*03e4*/ 	.word	0x000000ff
        /*03e8*/ 	.word	0x00000000
        /*03ec*/ 	.short	0x010a
        /*03ee*/ 	.byte	0x05
	.zero		1


	//   ....[47]....
        /*03f0*/ 	.word	0x000029e0
        /*03f4*/ 	.word	0x000000ff
        /*03f8*/ 	.word	0x00000000
        /*03fc*/ 	.short	0x010a
        /*03fe*/ 	.byte	0x05
	.zero		1


	//   ....[48]....
        /*0400*/ 	.word	0x00002a70
        /*0404*/ 	.word	0x000000ff
        /*0408*/ 	.word	0x00000000
        /*040c*/ 	.short	0x010a
        /*040e*/ 	.byte	0x05
	.zero		1


	//   ....[49]....
        /*0410*/ 	.word	0x00002b10
        /*0414*/ 	.word	0x00000000
        /*0418*/ 	.word	0x00000000
        /*041c*/ 	.short	0x010a
        /*041e*/ 	.byte	0xff
	.zero		1


	//   ....[50]....
        /*0420*/ 	.word	0x00002c30
        /*0424*/ 	.word	0x00000002
        /*0428*/ 	.word	0x000000f0
        /*042c*/ 	.short	0x010a
        /*042e*/ 	.byte	0xff
	.zero		1


	//   ....[51]....
        /*0430*/ 	.word	0x00002ca0
        /*0434*/ 	.word	0x00000002
        /*0438*/ 	.word	0x00000000
        /*043c*/ 	.short	0x0101
        /*043e*/ 	.byte	0xff
	.zero		1


	//   ....[52]....
        /*0440*/ 	.word	0x00002cc0
        /*0444*/ 	.word	0x000000ff
        /*0448*/ 	.word	0x000000a0
        /*044c*/ 	.short	0x010a
        /*044e*/ 	.byte	0x04
	.zero		1


	//   ....[53]....
        /*0450*/ 	.word	0x00002de0
        /*0454*/ 	.word	0x00000002
        /*0458*/ 	.word	0x00000090
        /*045c*/ 	.short	0x010a
        /*045e*/ 	.byte	0xff
	.zero		1


	//   ....[54]....
        /*0460*/ 	.word	0x00002ee0
        /*0464*/ 	.word	0x00000002
        /*0468*/ 	.word	0x00000000
        /*046c*/ 	.short	0x0101
        /*046e*/ 	.byte	0xff
	.zero		1


	//   ....[55]....
        /*0470*/ 	.word	0x00002f70
        /*0474*/ 	.word	0x000000ff
        /*0478*/ 	.word	0x000000a0
        /*047c*/ 	.short	0x0106
        /*047e*/ 	.byte	0x04
	.zero		1


	//   ....[56]....
        /*0480*/ 	.word	0x00002f90
        /*0484*/ 	.word	0x000000ff
        /*0488*/ 	.word	0x000000a0
        /*048c*/ 	.short	0x010a
        /*048e*/ 	.byte	0x04
	.zero		1


	//   ....[57]....
        /*0490*/ 	.word	0x00003020
        /*0494*/ 	.word	0x000000ff
        /*0498*/ 	.word	0x000000a0
        /*049c*/ 	.short	0x0106
        /*049e*/ 	.byte	0x07
	.zero		1


	//   ....[58]....
        /*04a0*/ 	.word	0x00003060
        /*04a4*/ 	.word	0x00000000
        /*04a8*/ 	.word	0x000000a0
        /*04ac*/ 	.short	0x010a
        /*04ae*/ 	.byte	0xff
	.zero		1


	//   ....[59]....
        /*04b0*/ 	.word	0x00003630
        /*04b4*/ 	.word	0x00000000
        /*04b8*/ 	.word	0x00000090
        /*04bc*/ 	.short	0x010a
        /*04be*/ 	.byte	0xff
	.zero		1


	//   ....[60]....
        /*04c0*/ 	.word	0x00003730
        /*04c4*/ 	.word	0x00000003
        /*04c8*/ 	.word	0x00000000
        /*04cc*/ 	.short	0x0101
        /*04ce*/ 	.byte	0xff
	.zero		1


	//   ....[61]....
        /*04d0*/ 	.word	0x00003740
        /*04d4*/ 	.word	0x000000ff
        /*04d8*/ 	.word	0x00000000
        /*04dc*/ 	.short	0x010a
        /*04de*/ 	.byte	0x05
	.zero		1


	//   ....[62]....
        /*04e0*/ 	.word	0x000037c0
        /*04e4*/ 	.word	0x000000ff
        /*04e8*/ 	.word	0x000000d0
        /*04ec*/ 	.short	0x010a
        /*04ee*/ 	.byte	0x2f
	.zero		1


	//   ....[63]....
        /*04f0*/ 	.word	0x00003890
        /*04f4*/ 	.word	0x000000ff
        /*04f8*/ 	.word	0x00000000
        /*04fc*/ 	.short	0x010a
        /*04fe*/ 	.byte	0x07
	.zero		1


	//   ....[64]....
        /*0500*/ 	.word	0x000039d0
        /*0504*/ 	.word	0x000000ff
        /*0508*/ 	.word	0x00000000
        /*050c*/ 	.short	0x010a
        /*050e*/ 	.byte	0x06
	.zero		1


	//   ....[65]....
        /*0510*/ 	.word	0x00003da0
        /*0514*/ 	.word	0x000000ff
        /*0518*/ 	.word	0x00000000
        /*051c*/ 	.short	0x010a
        /*051e*/ 	.byte	0x04
	.zero		1


	//   ....[66]....
        /*0520*/ 	.word	0x00003e30
        /*0524*/ 	.word	0x000000ff
        /*0528*/ 	.word	0x00000000
        /*052c*/ 	.short	0x010a
        /*052e*/ 	.byte	0x05
	.zero		1


	//   ....[67]....
        /*0530*/ 	.word	0x00003ec0
        /*0534*/ 	.word	0x000000ff
        /*0538*/ 	.word	0x00000000
        /*053c*/ 	.short	0x010a
        /*053e*/ 	.byte	0x05
	.zero		1


	//   ....[68]....
        /*0540*/ 	.word	0x00003f50
        /*0544*/ 	.word	0x000000ff
        /*0548*/ 	.word	0x00000000
        /*054c*/ 	.short	0x010a
        /*054e*/ 	.byte	0x04
	.zero		1


	//   ....[69]....
        /*0550*/ 	.word	0x00004460
        /*0554*/ 	.word	0x00000008
        /*0558*/ 	.word	0x00000090
        /*055c*/ 	.short	0x010a
        /*055e*/ 	.byte	0xff
	.zero		1


	//   ....[70]....
        /*0560*/ 	.word	0x000045d0
        /*0564*/ 	.word	0x00000000
        /*0568*/ 	.word	0x00000000
        /*056c*/ 	.short	0x0101
        /*056e*/ 	.byte	0xff
	.zero		1


	//   ....[71]....
        /*0570*/ 	.word	0x00004ab0
        /*0574*/ 	.word	0x000000ff
        /*0578*/ 	.word	0x00000088
        /*057c*/ 	.short	0x010a
        /*057e*/ 	.byte	0x15
	.zero		1


	//   ....[72]....
        /*0580*/ 	.word	0x00004c40
        /*0584*/ 	.word	0x000000ff
        /*0588*/ 	.word	0x00000068
        /*058c*/ 	.short	0x010a
        /*058e*/ 	.byte	0x15
	.zero		1


	//   ....[73]....
        /*0590*/ 	.word	0x00004da0
        /*0594*/ 	.word	0x000000ff
        /*0598*/ 	.word	0x00000050
        /*059c*/ 	.short	0x010b
        /*059e*/ 	.byte	0x15
	.zero		1


	//   ....[74]....
        /*05a0*/ 	.word	0x00004dc0
        /*05a4*/ 	.word	0x000000ff
        /*05a8*/ 	.word	0x00000000
        /*05ac*/ 	.short	0x0101
        /*05ae*/ 	.byte	0x04
	.zero		1


	//   ....[75]....
        /*05b0*/ 	.word	0x00004dd0
        /*05b4*/ 	.word	0x000000ff
        /*05b8*/ 	.word	0x00000070
        /*05bc*/ 	.short	0x010a
        /*05be*/ 	.byte	0x15
	.zero		1


	//   ....[76]....
        /*05c0*/ 	.word	0x00004f30
        /*05c4*/ 	.word	0x000000ff
        /*05c8*/ 	.word	0x00000058
        /*05cc*/ 	.short	0x010b
        /*05ce*/ 	.byte	0x15
	.zero		1


	//   ....[77]....
        /*05d0*/ 	.word	0x00004f50
        /*05d4*/ 	.word	0x000000ff
        /*05d8*/ 	.word	0x00000000
        /*05dc*/ 	.short	0x0101
        /*05de*/ 	.byte	0x04
	.zero		1


	//   ....[78]....
        /*05e0*/ 	.word	0x00004f60
        /*05e4*/ 	.word	0x000000ff
        /*05e8*/ 	.word	0x00000078
        /*05ec*/ 	.short	0x010a
        /*05ee*/ 	.byte	0x15
	.zero		1


	//   ....[79]....
        /*05f0*/ 	.word	0x00005160
        /*05f4*/ 	.word	0x000000ff
        /*05f8*/ 	.word	0x00000060
        /*05fc*/ 	.short	0x010b
        /*05fe*/ 	.byte	0x15
	.zero		1


	//   ....[80]....
        /*0600*/ 	.word	0x00005170
        /*0604*/ 	.word	0x000000ff
        /*0608*/ 	.word	0x00000000
        /*060c*/ 	.short	0x0101
        /*060e*/ 	.byte	0x28
	.zero		1


	//   ....[81]....
        /*0610*/ 	.word	0x000051a0
        /*0614*/ 	.word	0x000000ff
        /*0618*/ 	.word	0x00000068
        /*061c*/ 	.short	0x010a
        /*061e*/ 	.byte	0x15
	.zero		1


	//   ....[82]....
        /*0620*/ 	.word	0x000051c0
        /*0624*/ 	.word	0x000000ff
        /*0628*/ 	.word	0x00000070
        /*062c*/ 	.short	0x010a
        /*062e*/ 	.byte	0x15
	.zero		1


	//   ....[83]....
        /*0630*/ 	.word	0x00005200
        /*0634*/ 	.word	0x00000000
        /*0638*/ 	.word	0x00000078
        /*063c*/ 	.short	0x010a
        /*063e*/ 	.byte	0xff
	.zero		1


	//   ....[84]....
        /*0640*/ 	.word	0x00005530
        /*0644*/ 	.word	0x00000008
        /*0648*/ 	.word	0x00000090
        /*064c*/ 	.short	0x010a
        /*064e*/ 	.byte	0xff
	.zero		1


	//   ....[85]....
        /*0650*/ 	.word	0x000056b0
        /*0654*/ 	.word	0x00000000
        /*0658*/ 	.word	0x00000000
        /*065c*/ 	.short	0x0101
        /*065e*/ 	.byte	0xff
	.zero		1


	//   ....[86]....
        /*0660*/ 	.word	0x000061d0
        /*0664*/ 	.word	0x000000ff
        /*0668*/ 	.word	0x00000050
        /*066c*/ 	.short	0x010a
        /*066e*/ 	.byte	0x2c
	.zero		1


	//   ....[87]....
        /*0670*/ 	.word	0x00006210
        /*0674*/ 	.word	0x0000001a
        /*0678*/ 	.word	0x000000b0
        /*067c*/ 	.short	0x010a
        /*067e*/ 	.byte	0xff
	.zero		1


	//   ....[88]....
        /*0680*/ 	.word	0x00006310
        /*0684*/ 	.word	0x000000ff
        /*0688*/ 	.word	0x00000050
        /*068c*/ 	.short	0x010a
        /*068e*/ 	.byte	0x2c
	.zero		1


	//   ....[89]....
        /*0690*/ 	.word	0x000063f0
        /*0694*/ 	.word	0x0000001a
        /*0698*/ 	.word	0x000000b0
        /*069c*/ 	.short	0x010a
        /*069e*/ 	.byte	0xff
	.zero		1


	//   ....[90]....
        /*06a0*/ 	.word	0x00006b30
        /*06a4*/ 	.word	0x00000000
        /*06a8*/ 	.word	0x00000000
        /*06ac*/ 	.short	0x0101
        /*06ae*/ 	.byte	0xff
	.zero		1


	//   ....[91]....
        /*06b0*/ 	.word	0x00006b40
        /*06b4*/ 	.word	0x00000003
        /*06b8*/ 	.word	0x00000050
        /*06bc*/ 	.short	0x010a
        /*06be*/ 	.byte	0xff
	.zero		1


	//   ....[92]....
        /*06c0*/ 	.word	0x00006c00
        /*06c4*/ 	.word	0x00000003
        /*06c8*/ 	.word	0x00000050
        /*06cc*/ 	.short	0x010a
        /*06ce*/ 	.byte	0xff
	.zero		1


	//   ....[93]....
        /*06d0*/ 	.word	0x000073e0
        /*06d4*/ 	.word	0x00000000
        /*06d8*/ 	.word	0x00000000
        /*06dc*/ 	.short	0x0101
        /*06de*/ 	.byte	0xff
	.zero		1


	//   ....[94]....
        /*06e0*/ 	.word	0x000073f0
        /*06e4*/ 	.word	0x00000005
        /*06e8*/ 	.word	0x00000050
        /*06ec*/ 	.short	0x010a
        /*06ee*/ 	.byte	0xff
	.zero		1


	//   ....[95]....
        /*06f0*/ 	.word	0x000074b0
        /*06f4*/ 	.word	0x00000005
        /*06f8*/ 	.word	0x00000050
        /*06fc*/ 	.short	0x010a
        /*06fe*/ 	.byte	0xff
	.zero		1


	//   ....[96]....
        /*0700*/ 	.word	0x00007850
        /*0704*/ 	.word	0x000000ff
        /*0708*/ 	.word	0x00000000
        /*070c*/ 	.short	0x0101
        /*070e*/ 	.byte	0x04
	.zero		1


	//   ....[97]....
        /*0710*/ 	.word	0x00007ce0
        /*0714*/ 	.word	0x00000000
        /*0718*/ 	.word	0x00000000
        /*071c*/ 	.short	0x0101
        /*071e*/ 	.byte	0xff
	.zero		1


	//   ....[98]....
        /*0720*/ 	.word	0x00007f80
        /*0724*/ 	.word	0x000000ff
        /*0728*/ 	.word	0x00000000
        /*072c*/ 	.short	0x0101
        /*072e*/ 	.byte	0x04
	.zero		1


	//   ....[99]....
        /*0730*/ 	.word	0x00007fa0
        /*0734*/ 	.word	0x00000000
        /*0738*/ 	.word	0x00000100
        /*073c*/ 	.short	0x010a
        /*073e*/ 	.byte	0xff
	.zero		1


	//   ....[100]....
        /*0740*/ 	.word	0x00008000
        /*0744*/ 	.word	0x00000000
        /*0748*/ 	.word	0x00000028
        /*074c*/ 	.short	0x010a
        /*074e*/ 	.byte	0xff
	.zero		1


	//   ....[101]....
        /*0750*/ 	.word	0x00008060
        /*0754*/ 	.word	0x00000000
        /*0758*/ 	.word	0x00000028
        /*075c*/ 	.short	0x010a
        /*075e*/ 	.byte	0xff
	.zero		1


	//   ....[102]....
        /*0760*/ 	.word	0x000080b0
        /*0764*/ 	.word	0x00000003
        /*0768*/ 	.word	0x00000090
        /*076c*/ 	.short	0x010a
        /*076e*/ 	.byte	0xff
	.zero		1


	//   ....[103]....
        /*0770*/ 	.word	0x00008110
        /*0774*/ 	.word	0x00000000
        /*0778*/ 	.word	0x00000000
        /*077c*/ 	.short	0x010a
        /*077e*/ 	.byte	0xff
	.zero		1


	//   ....[104]....
        /*0780*/ 	.word	0x00008170
        /*0784*/ 	.word	0x00000000
        /*0788*/ 	.word	0x00000000
        /*078c*/ 	.short	0x010a
        /*078e*/ 	.byte	0xff
	.zero		1


	//   ....[105]....
        /*0790*/ 	.word	0x000081d0
        /*0794*/ 	.word	0x00000000
        /*0798*/ 	.word	0x00000000
        /*079c*/ 	.short	0x010a
        /*079e*/ 	.byte	0xff
	.zero		1


	//   ....[106]....
        /*07a0*/ 	.word	0x00008230
        /*07a4*/ 	.word	0x00000000
        /*07a8*/ 	.word	0x00000000
        /*07ac*/ 	.short	0x010a
        /*07ae*/ 	.byte	0xff
	.zero		1


	//   ....[107]....
        /*07b0*/ 	.word	0x00008280
        /*07b4*/ 	.word	0x00000002
        /*07b8*/ 	.word	0x000000f0
        /*07bc*/ 	.short	0x010a
        /*07be*/ 	.byte	0xff
	.zero		1


	//   ....[108]....
        /*07c0*/ 	.word	0x000082e0
        /*07c4*/ 	.word	0x00000002
        /*07c8*/ 	.word	0x000000a0
        /*07cc*/ 	.short	0x010a
        /*07ce*/ 	.byte	0xff
	.zero		1


	//   ....[109]....
        /*07d0*/ 	.word	0x00008330
        /*07d4*/ 	.word	0x00000002
        /*07d8*/ 	.word	0x00000090
        /*07dc*/ 	.short	0x010a
        /*07de*/ 	.byte	0xff
	.zero		1


	//   ....[110]....
        /*07e0*/ 	.word	0x00008390
        /*07e4*/ 	.word	0x00000000
        /*07e8*/ 	.word	0x000000a0
        /*07ec*/ 	.short	0x010a
        /*07ee*/ 	.byte	0xff
	.zero		1


	//   ....[111]....
        /*07f0*/ 	.word	0x000083e0
        /*07f4*/ 	.word	0x00000000
        /*07f8*/ 	.word	0x00000090
        /*07fc*/ 	.short	0x010a
        /*07fe*/ 	.byte	0xff
	.zero		1


	//   ....[112]....
        /*0800*/ 	.word	0x00008440
        /*0804*/ 	.word	0x00000002
        /*0808*/ 	.word	0x000000d0
        /*080c*/ 	.short	0x010a
        /*080e*/ 	.byte	0xff
	.zero		1


	//   ....[113]....
        /*0810*/ 	.word	0x000084a0
        /*0814*/ 	.word	0x00000000
        /*0818*/ 	.word	0x00000000
        /*081c*/ 	.short	0x010a
        /*081e*/ 	.byte	0xff
	.zero		1


	//   ....[114]....
        /*0820*/ 	.word	0x00008500
        /*0824*/ 	.word	0x00000000
        /*0828*/ 	.word	0x00000000
        /*082c*/ 	.short	0x010a
        /*082e*/ 	.byte	0xff
	.zero		1


	//   ....[115]....
        /*0830*/ 	.word	0x00008560
        /*0834*/ 	.word	0x00000000
        /*0838*/ 	.word	0x00000000
        /*083c*/ 	.short	0x010a
        /*083e*/ 	.byte	0xff
	.zero		1


	//   ....[116]....
        /*0840*/ 	.word	0x000085c0
        /*0844*/ 	.word	0x00000000
        /*0848*/ 	.word	0x00000000
        /*084c*/ 	.short	0x010a
        /*084e*/ 	.byte	0xff
	.zero		1


	//   ....[117]....
        /*0850*/ 	.word	0x00008620
        /*0854*/ 	.word	0x00000000
        /*0858*/ 	.word	0x00000000
        /*085c*/ 	.short	0x010a
        /*085e*/ 	.byte	0xff
	.zero		1


	//   ....[118]....
        /*0860*/ 	.word	0x00008670
        /*0864*/ 	.word	0x00000008
        /*0868*/ 	.word	0x00000090
        /*086c*/ 	.short	0x010a
        /*086e*/ 	.byte	0xff
	.zero		1


	//   ....[119]....
        /*0870*/ 	.word	0x000086d0
        /*0874*/ 	.word	0x00000000
        /*0878*/ 	.word	0x00000088
        /*087c*/ 	.short	0x010a
        /*087e*/ 	.byte	0xff
	.zero		1


	//   ....[120]....
        /*0880*/ 	.word	0x00008730
        /*0884*/ 	.word	0x00000000
        /*0888*/ 	.word	0x00000068
        /*088c*/ 	.short	0x010a
        /*088e*/ 	.byte	0xff
	.zero		1


	//   ....[121]....
        /*0890*/ 	.word	0x00008790
        /*0894*/ 	.word	0x00000000
        /*0898*/ 	.word	0x00000070
        /*089c*/ 	.short	0x010a
        /*089e*/ 	.byte	0xff
	.zero		1


	//   ....[122]....
        /*08a0*/ 	.word	0x000087f0
        /*08a4*/ 	.word	0x00000000
        /*08a8*/ 	.word	0x00000078
        /*08ac*/ 	.short	0x010a
        /*08ae*/ 	.byte	0xff
	.zero		1


	//   ....[123]....
        /*08b0*/ 	.word	0x00008850
        /*08b4*/ 	.word	0x00000000
        /*08b8*/ 	.word	0x00000068
        /*08bc*/ 	.short	0x010a
        /*08be*/ 	.byte	0xff
	.zero		1


	//   ....[124]....
        /*08c0*/ 	.word	0x000088b0
        /*08c4*/ 	.word	0x00000000
        /*08c8*/ 	.word	0x00000070
        /*08cc*/ 	.short	0x010a
        /*08ce*/ 	.byte	0xff
	.zero		1


	//   ....[125]....
        /*08d0*/ 	.word	0x00008900
        /*08d4*/ 	.word	0x00000008
        /*08d8*/ 	.word	0x00000090
        /*08dc*/ 	.short	0x010a
        /*08de*/ 	.byte	0xff
	.zero		1


	//   ....[126]....
        /*08e0*/ 	.word	0x00008960
        /*08e4*/ 	.word	0x00000000
        /*08e8*/ 	.word	0x00000050
        /*08ec*/ 	.short	0x010a
        /*08ee*/ 	.byte	0xff
	.zero		1


	//   ....[127]....
        /*08f0*/ 	.word	0x000089b0
        /*08f4*/ 	.word	0x0000001a
        /*08f8*/ 	.word	0x000000b0
        /*08fc*/ 	.short	0x010a
        /*08fe*/ 	.byte	0xff
	.zero		1


	//   ....[128]....
        /*0900*/ 	.word	0x00008a00
        /*0904*/ 	.word	0x00000003
        /*0908*/ 	.word	0x00000050
        /*090c*/ 	.short	0x010a
        /*090e*/ 	.byte	0xff
	.zero		1


	//   ....[129]....
        /*0910*/ 	.word	0x00008a50
        /*0914*/ 	.word	0x00000005
        /*0918*/ 	.word	0x00000050
        /*091c*/ 	.short	0x010a
        /*091e*/ 	.byte	0xff
	.zero		1


	//----- nvinfo : EIATTR_NUM_MBARRIERS
	.align		4
.L_47:
        /*0920*/ 	.byte	0x03, 0x38
        /*0922*/ 	.short	0x0022


	//----- nvinfo : EIATTR_EXIT_INSTR_OFFSETS
	.align		4
        /*0924*/ 	.byte	0x04, 0x1c
        /*0926*/ 	.short	(.L_49 - .L_48)


	//   ....[0]....
.L_48:
        /*0928*/ 	.word	0x00002b40


	//   ....[1]....
        /*092c*/ 	.word	0x00003030


	//   ....[2]....
        /*0930*/ 	.word	0x00003090


	//   ....[3]....
        /*0934*/ 	.word	0x000041b0


	//   ....[4]....
        /*0938*/ 	.word	0x00005230


	//   ....[5]....
        /*093c*/ 	.word	0x00005270


	//   ....[6]....
        /*0940*/ 	.word	0x00007e70


	//   ....[7]....
        /*0944*/ 	.word	0x00007ef0


	//   ....[8]....
        /*0948*/ 	.word	0x00007f20


	//   ....[9]....
        /*094c*/ 	.word	0x00007f90


	//----- nvinfo : EIATTR_MAX_THREADS
	.align		4
.L_49:
        /*0950*/ 	.byte	0x04, 0x05
        /*0952*/ 	.short	(.L_51 - .L_50)
.L_50:
        /*0954*/ 	.word	0x00000100
        /*0958*/ 	.word	0x00000001
        /*095c*/ 	.word	0x00000001


	//----- nvinfo : EIATTR_CRS_STACK_SIZE
	.align		4
.L_51:
        /*0960*/ 	.byte	0x04, 0x1e
        /*0962*/ 	.short	(.L_53 - .L_52)
.L_52:
        /*0964*/ 	.word	0x00000000


	//----- nvinfo : EIATTR_CBANK_PARAM_SIZE
	.align		4
.L_53:
        /*0968*/ 	.byte	0x03, 0x19
        /*096a*/ 	.short	0x0800


	//----- nvinfo : EIATTR_PARAM_CBANK
	.align		4
        /*096c*/ 	.byte	0x04, 0x0a
        /*096e*/ 	.short	(.L_55 - .L_54)
	.align		4
.L_54:
        /*0970*/ 	.word	index@(.nv.constant0._ZN7cutlass13device_kernelINS_4gemm6kernel13GemmUniversalIN4cute5tupleIJiiiiEEENS1_10collective13CollectiveMmaINS1_35MainloopSm100TmaUmmaWarpSpecializedILi5ELi2ELi4ENS5_IJNS4_1CILi2EEENSA_ILi1EEESC_EEEEENS5_IJNSA_ILi64EEENSA_ILi96EEENSA_ILi128EEEEEENS_10bfloat16_tENS5_IJlSC_lEEESJ_SK_NS4_8TiledMMAINS4_8MMA_AtomIJNS4_20SM100_MMA_F16BF16_SSISJ_SJ_fLi64ELi96ELNS4_4UMMA5MajorE0ELSP_0ELNSO_7ScaleInE0ELSQ_0EEEEEENS4_6LayoutINS5_IJSC_SC_SC_EEENS5_IJNSA_ILi0EEESV_SV_EEEEENS5_IJNS4_10UnderscoreESY_SY_EEEEENS4_13SM90_TMA_LOADENS4_14ComposedLayoutINS4_7SwizzleILi3ELi4ELi3EEENS4_18smem_ptr_flag_bitsILi16EEENST_INS5_IJNSA_ILi8EEESF_EEENS5_IJSF_SC_EEEEEEEvNS4_8identityENS4_23SM90_TMA_LOAD_MULTICASTES1B_vS1C_EENS_8epilogue10collective18CollectiveEpilogueINS1F_23Sm100TmaWarpSpecializedILi3ELi2ELi16ELb1ELb0EEEJSI_NS5_IJNST_ISF_SC_EENST_INSA_ILi32EEESC_EEEEESJ_SK_SJ_SK_NS1F_6fusion15FusionCallbacksIS1J_NS1O_17LinearCombinationISJ_fSJ_fLNS_15FloatRoundStyleE2EEESI_S1N_JEEENS4_5SM1004TMEM4LOAD26SM100_TMEM_LOAD_16dp256b4xES11_NS12_INS13_ILi2ELi4ELi3EEES16_NST_INS5_IJS17_S1L_EEENS5_IJS1L_SC_EEEEEEENS4_17SM75_U32x4_LDSM_NENS4_14SM90_TMA_STOREES22_NS4_17SM90_U32x4_STSM_NENS4_39AutoVectorizingCopyWithAssumedAlignmentILi128EEEEEEvvEEEEvNT_6ParamsE)
        /*0974*/ 	.short	0x0380
        /*0976*/ 	.short	0x0800


	//----- nvinfo : EIATTR_SW_WAR
	.align		4
.L_55:
        /*0978*/ 	.byte	0x04, 0x36
        /*097a*/ 	.short	(.L_57 - .L_56)
.L_56:
        /*097c*/ 	.word	0x00000008
.L_57:


//--------------------- .nv.callgraph             --------------------------
	.section	.nv.callgraph,"",@"SHT_CUDA_CALLGRAPH"
	.align	4
	.sectionentsize	8
	.align		4
        /*0000*/ 	.word	0x00000000
	.align		4
        /*0004*/ 	.word	0xffffffff
	.align		4
        /*0008*/ 	.word	index@(_ZN7cutlass13device_kernelINS_4gemm6kernel13GemmUniversalIN4cute5tupleIJiiiiEEENS1_10collective13CollectiveMmaINS1_35MainloopSm100TmaUmmaWarpSpecializedILi5ELi2ELi4ENS5_IJNS4_1CILi2EEENSA_ILi1EEESC_EEEEENS5_IJNSA_ILi64EEENSA_ILi96EEENSA_ILi128EEEEEENS_10bfloat16_tENS5_IJlSC_lEEESJ_SK_NS4_8TiledMMAINS4_8MMA_AtomIJNS4_20SM100_MMA_F16BF16_SSISJ_SJ_fLi64ELi96ELNS4_4UMMA5MajorE0ELSP_0ELNSO_7ScaleInE0ELSQ_0EEEEEENS4_6LayoutINS5_IJSC_SC_SC_EEENS5_IJNSA_ILi0EEESV_SV_EEEEENS5_IJNS4_10UnderscoreESY_SY_EEEEENS4_13SM90_TMA_LOADENS4_14ComposedLayoutINS4_7SwizzleILi3ELi4ELi3EEENS4_18smem_ptr_flag_bitsILi16EEENST_INS5_IJNSA_ILi8EEESF_EEENS5_IJSF_SC_EEEEEEEvNS4_8identityENS4_23SM90_TMA_LOAD_MULTICASTES1B_vS1C_EENS_8epilogue10collective18CollectiveEpilogueINS1F_23Sm100TmaWarpSpecializedILi3ELi2ELi16ELb1ELb0EEEJSI_NS5_IJNST_ISF_SC_EENST_INSA_ILi32EEESC_EEEEESJ_SK_SJ_SK_NS1F_6fusion15FusionCallbacksIS1J_NS1O_17LinearCombinationISJ_fSJ_fLNS_15FloatRoundStyleE2EEESI_S1N_JEEENS4_5SM1004TMEM4LOAD26SM100_TMEM_LOAD_16dp256b4xES11_NS12_INS13_ILi2ELi4ELi3EEES16_NST_INS5_IJS17_S1L_EEENS5_IJS1L_SC_EEEEEEENS4_17SM75_U32x4_LDSM_NENS4_14SM90_TMA_STOREES22_NS4_17SM90_U32x4_STSM_NENS4_39AutoVectorizingCopyWithAssumedAlignmentILi128EEEEEEvvEEEEvNT_6ParamsE)
	.align		4
        /*000c*/ 	.word	index@(__assertfail)
	.align		4
        /*0010*/ 	.word	0x00000000
	.align		4
        /*0014*/ 	.word	0xfffffffe
	.align		4
        /*0018*/ 	.word	0x00000000
	.align		4
        /*001c*/ 	.word	0xfffffffd
	.align		4
        /*0020*/ 	.word	0x00000000
	.align		4
        /*0024*/ 	.word	0xfffffffc


//--------------------- .nv.constant4             --------------------------
	.section	.nv.constant4,"a",@progbits
	.align	8
	.align		8
.nv.constant4:
        /*0000*/ 	.dword	__assertfail
	.align		8
        /*0008*/ 	.dword	__unnamed_1
	.align		8
        /*0010*/ 	.dword	__unnamed_2
	.align		8
        /*0018*/ 	.dword	_ZN40_INTERNAL_7ac2e927_4_k_cu_0b160a68_166084cuda3std3__45__cpo5beginE
	.align		8
        /*0020*/ 	.dword	_ZN40_INTERNAL_7ac2e927_4_k_cu_0b160a68_166084cuda3std3__45__cpo3endE
	.align		8
        /*0028*/ 	.dword	_ZN40_INTERNAL_7ac2e927_4_k_cu_0b160a68_166084cuda3std3__45__cpo6cbeginE
	.align		8
        /*0030*/ 	.dword	_ZN40_INTERNAL_7ac2e927_4_k_cu_0b160a68_166084cuda3std3__45__cpo4cendE
	.align		8
        /*0038*/ 	.dword	_ZN40_INTERNAL_7ac2e927_4_k_cu_0b160a68_166084cuda3std3__442_GLOBAL__N__7ac2e927_4_k_cu_0b160a68_166086ignoreE
	.align		8
        /*0040*/ 	.dword	_ZN40_INTERNAL_7ac2e927_4_k_cu_0b160a68_166084cuda3std3__419piecewise_constructE
	.align		8
        /*0048*/ 	.dword	_ZN40_INTERNAL_7ac2e927_4_k_cu_0b160a68_166084cuda3std3__48in_placeE
	.align		8
        /*0050*/ 	.dword	_ZN40_INTERNAL_7ac2e927_4_k_cu_0b160a68_166084cuda3std6ranges3__45__cpo4swapE
	.align		8
        /*0058*/ 	.dword	_ZN40_INTERNAL_7ac2e927_4_k_cu_0b160a68_166084cuda3std6ranges3__45__cpo9iter_moveE
	.align		8
        /*0060*/ 	.dword	_ZN40_INTERNAL_7ac2e927_4_k_cu_0b160a68_166084cute7productE
	.align		8
        /*0068*/ 	.dword	_ZN40_INTERNAL_7ac2e927_4_k_cu_0b160a68_166084cute1_E
	.align		8
        /*0070*/ 	.dword	$str$25
	.align		8
        /*0078*/ 	.dword	$str$26
	.align		8
        /*0080*/ 	.dword	$str$27
	.align		8
        /*0088*/ 	.dword	$str$28


//--------------------- .text._ZN7cutlass13device_kernelINS_4gemm6kernel13GemmUniversalIN4cute5tupleIJiiiiEEENS1_10collective13CollectiveMmaINS1_35MainloopSm100TmaUmmaWarpSpecializedILi5ELi2ELi4ENS5_IJNS4_1CILi2EEENSA_ILi1EEESC_EEEEENS5_IJNSA_ILi64EEENSA_ILi96EEENSA_ILi128EEEEEENS_10bfloat16_tENS5_IJlSC_lEEESJ_SK_NS4_8TiledMMAINS4_8MMA_AtomIJNS4_20SM100_MMA_F16BF16_SSISJ_SJ_fLi64ELi96ELNS4_4UMMA5MajorE0ELSP_0ELNSO_7ScaleInE0ELSQ_0EEEEEENS4_6LayoutINS5_IJSC_SC_SC_EEENS5_IJNSA_ILi0EEESV_SV_EEEEENS5_IJNS4_10UnderscoreESY_SY_EEEEENS4_13SM90_TMA_LOADENS4_14ComposedLayoutINS4_7SwizzleILi3ELi4ELi3EEENS4_18smem_ptr_flag_bitsILi16EEENST_INS5_IJNSA_ILi8EEESF_EEENS5_IJSF_SC_EEEEEEEvNS4_8identityENS4_23SM90_TMA_LOAD_MULTICASTES1B_vS1C_EENS_8epilogue10collective18CollectiveEpilogueINS1F_23Sm100TmaWarpSpecializedILi3ELi2ELi16ELb1ELb0EEEJSI_NS5_IJNST_ISF_SC_EENST_INSA_ILi32EEESC_EEEEESJ_SK_SJ_SK_NS1F_6fusion15FusionCallbacksIS1J_NS1O_17LinearCombinationISJ_fSJ_fLNS_15FloatRoundStyleE2EEESI_S1N_JEEENS4_5SM1004TMEM4LOAD26SM100_TMEM_LOAD_16dp256b4xES11_NS12_INS13_ILi2ELi4ELi3EEES16_NST_INS5_IJS17_S1L_EEENS5_IJS1L_SC_EEEEEEENS4_17SM75_U32x4_LDSM_NENS4_14SM90_TMA_STOREES22_NS4_17SM90_U32x4_STSM_NENS4_39AutoVectorizingCopyWithAssumedAlignmentILi128EEEEEEvvEEEEvNT_6ParamsE --------------------------
	.section	.text._ZN7cutlass13device_kernelINS_4gemm6kernel13GemmUniversalIN4cute5tupleIJiiiiEEENS1_10collective13CollectiveMmaINS1_35MainloopSm100TmaUmmaWarpSpecializedILi5ELi2ELi4ENS5_IJNS4_1CILi2EEENSA_ILi1EEESC_EEEEENS5_IJNSA_ILi64EEENSA_ILi96EEENSA_ILi128EEEEEENS_10bfloat16_tENS5_IJlSC_lEEESJ_SK_NS4_8TiledMMAINS4_8MMA_AtomIJNS4_20SM100_MMA_F16BF16_SSISJ_SJ_fLi64ELi96ELNS4_4UMMA5MajorE0ELSP_0ELNSO_7ScaleInE0ELSQ_0EEEEEENS4_6LayoutINS5_IJSC_SC_SC_EEENS5_IJNSA_ILi0EEESV_SV_EEEEENS5_IJNS4_10UnderscoreESY_SY_EEEEENS4_13SM90_TMA_LOADENS4_14ComposedLayoutINS4_7SwizzleILi3ELi4ELi3EEENS4_18smem_ptr_flag_bitsILi16EEENST_INS5_IJNSA_ILi8EEESF_EEENS5_IJSF_SC_EEEEEEEvNS4_8identityENS4_23SM90_TMA_LOAD_MULTICASTES1B_vS1C_EENS_8epilogue10collective18CollectiveEpilogueINS1F_23Sm100TmaWarpSpecializedILi3ELi2ELi16ELb1ELb0EEEJSI_NS5_IJNST_ISF_SC_EENST_INSA_ILi32EEESC_EEEEESJ_SK_SJ_SK_NS1F_6fusion15FusionCallbacksIS1J_NS1O_17LinearCombinationISJ_fSJ_fLNS_15FloatRoundStyleE2EEESI_S1N_JEEENS4_5SM1004TMEM4LOAD26SM100_TMEM_LOAD_16dp256b4xES11_NS12_INS13_ILi2ELi4ELi3EEES16_NST_INS5_IJS17_S1L_EEENS5_IJS1L_SC_EEEEEEENS4_17SM75_U32x4_LDSM_NENS4_14SM90_TMA_STOREES22_NS4_17SM90_U32x4_STSM_NENS4_39AutoVectorizingCopyWithAssumedAlignmentILi128EEEEEEvvEEEEvNT_6ParamsE,"ax",@progbits
	.align	128
.text._ZN7cutlass13device_kernelINS_4gemm6kernel13GemmUniversalIN4cute5tupleIJiiiiEEENS1_10collective13CollectiveMmaINS1_35MainloopSm100TmaUmmaWarpSpecializedILi5ELi2ELi4ENS5_IJNS4_1CILi2EEENSA_ILi1EEESC_EEEEENS5_IJNSA_ILi64EEENSA_ILi96EEENSA_ILi128EEEEEENS_10bfloat16_tENS5_IJlSC_lEEESJ_SK_NS4_8TiledMMAINS4_8MMA_AtomIJNS4_20SM100_MMA_F16BF16_SSISJ_SJ_fLi64ELi96ELNS4_4UMMA5MajorE0ELSP_0ELNSO_7ScaleInE0ELSQ_0EEEEEENS4_6LayoutINS5_IJSC_SC_SC_EEENS5_IJNSA_ILi0EEESV_SV_EEEEENS5_IJNS4_10UnderscoreESY_SY_EEEEENS4_13SM90_TMA_LOADENS4_14ComposedLayoutINS4_7SwizzleILi3ELi4ELi3EEENS4_18smem_ptr_flag_bitsILi16EEENST_INS5_IJNSA_ILi8EEESF_EEENS5_IJSF_SC_EEEEEEEvNS4_8identityENS4_23SM90_TMA_LOAD_MULTICASTES1B_vS1C_EENS_8epilogue10collective18CollectiveEpilogueINS1F_23Sm100TmaWarpSpecializedILi3ELi2ELi16ELb1ELb0EEEJSI_NS5_IJNST_ISF_SC_EENST_INSA_ILi32EEESC_EEEEESJ_SK_SJ_SK_NS1F_6fusion15FusionCallbacksIS1J_NS1O_17LinearCombinationISJ_fSJ_fLNS_15FloatRoundStyleE2EEESI_S1N_JEEENS4_5SM1004TMEM4LOAD26SM100_TMEM_LOAD_16dp256b4xES11_NS12_INS13_ILi2ELi4ELi3EEES16_NST_INS5_IJS17_S1L_EEENS5_IJS1L_SC_EEEEEEENS4_17SM75_U32x4_LDSM_NENS4_14SM90_TMA_STOREES22_NS4_17SM90_U32x4_STSM_NENS4_39AutoVectorizingCopyWithAssumedAlignmentILi128EEEEEEvvEEEEvNT_6ParamsE:
        .type           _ZN7cutlass13device_kernelINS_4gemm6kernel13GemmUniversalIN4cute5tupleIJiiiiEEENS1_10collective13CollectiveMmaINS1_35MainloopSm100TmaUmmaWarpSpecializedILi5ELi2ELi4ENS5_IJNS4_1CILi2EEENSA_ILi1EEESC_EEEEENS5_IJNSA_ILi64EEENSA_ILi96EEENSA_ILi128EEEEEENS_10bfloat16_tENS5_IJlSC_lEEESJ_SK_NS4_8TiledMMAINS4_8MMA_AtomIJNS4_20SM100_MMA_F16BF16_SSISJ_SJ_fLi64ELi96ELNS4_4UMMA5MajorE0ELSP_0ELNSO_7ScaleInE0ELSQ_0EEEEEENS4_6LayoutINS5_IJSC_SC_SC_EEENS5_IJNSA_ILi0EEESV_SV_EEEEENS5_IJNS4_10UnderscoreESY_SY_EEEEENS4_13SM90_TMA_LOADENS4_14ComposedLayoutINS4_7SwizzleILi3ELi4ELi3EEENS4_18smem_ptr_flag_bitsILi16EEENST_INS5_IJNSA_ILi8EEESF_EEENS5_IJSF_SC_EEEEEEEvNS4_8identityENS4_23SM90_TMA_LOAD_MULTICASTES1B_vS1C_EENS_8epilogue10collective18CollectiveEpilogueINS1F_23Sm100TmaWarpSpecializedILi3ELi2ELi16ELb1ELb0EEEJSI_NS5_IJNST_ISF_SC_EENST_INSA_ILi32EEESC_EEEEESJ_SK_SJ_SK_NS1F_6fusion15FusionCallbacksIS1J_NS1O_17LinearCombinationISJ_fSJ_fLNS_15FloatRoundStyleE2EEESI_S1N_JEEENS4_5SM1004TMEM4LOAD26SM100_TMEM_LOAD_16dp256b4xES11_NS12_INS13_ILi2ELi4ELi3EEES16_NST_INS5_IJS17_S1L_EEENS5_IJS1L_SC_EEEEEEENS4_17SM75_U32x4_LDSM_NENS4_14SM90_TMA_STOREES22_NS4_17SM90_U32x4_STSM_NENS4_39AutoVectorizingCopyWithAssumedAlignmentILi128EEEEEEvvEEEEvNT_6ParamsE,@function
        .size           _ZN7cutlass13device_kernelINS_4gemm6kernel13GemmUniversalIN4cute5tupleIJiiiiEEENS1_10collective13CollectiveMmaINS1_35MainloopSm100TmaUmmaWarpSpecializedILi5ELi2ELi4ENS5_IJNS4_1CILi2EEENSA_ILi1EEESC_EEEEENS5_IJNSA_ILi64EEENSA_ILi96EEENSA_ILi128EEEEEENS_10bfloat16_tENS5_IJlSC_lEEESJ_SK_NS4_8TiledMMAINS4_8MMA_AtomIJNS4_20SM100_MMA_F16BF16_SSISJ_SJ_fLi64ELi96ELNS4_4UMMA5MajorE0ELSP_0ELNSO_7ScaleInE0ELSQ_0EEEEEENS4_6LayoutINS5_IJSC_SC_SC_EEENS5_IJNSA_ILi0EEESV_SV_EEEEENS5_IJNS4_10UnderscoreESY_SY_EEEEENS4_13SM90_TMA_LOADENS4_14ComposedLayoutINS4_7SwizzleILi3ELi4ELi3EEENS4_18smem_ptr_flag_bitsILi16EEENST_INS5_IJNSA_ILi8EEESF_EEENS5_IJSF_SC_EEEEEEEvNS4_8identityENS4_23SM90_TMA_LOAD_MULTICASTES1B_vS1C_EENS_8epilogue10collective18CollectiveEpilogueINS1F_23Sm100TmaWarpSpecializedILi3ELi2ELi16ELb1ELb0EEEJSI_NS5_IJNST_ISF_SC_EENST_INSA_ILi32EEESC_EEEEESJ_SK_SJ_SK_NS1F_6fusion15FusionCallbacksIS1J_NS1O_17LinearCombinationISJ_fSJ_fLNS_15FloatRoundStyleE2EEESI_S1N_JEEENS4_5SM1004TMEM4LOAD26SM100_TMEM_LOAD_16dp256b4xES11_NS12_INS13_ILi2ELi4ELi3EEES16_NST_INS5_IJS17_S1L_EEENS5_IJS1L_SC_EEEEEEENS4_17SM75_U32x4_LDSM_NENS4_14SM90_TMA_STOREES22_NS4_17SM90_U32x4_STSM_NENS4_39AutoVectorizingCopyWithAssumedAlignmentILi128EEEEEEvvEEEEvNT_6ParamsE,(.L_x_173 - _ZN7cutlass13device_kernelINS_4gemm6kernel13GemmUniversalIN4cute5tupleIJiiiiEEENS1_10collective13CollectiveMmaINS1_35MainloopSm100TmaUmmaWarpSpecializedILi5ELi2ELi4ENS5_IJNS4_1CILi2EEENSA_ILi1EEESC_EEEEENS5_IJNSA_ILi64EEENSA_ILi96EEENSA_ILi128EEEEEENS_10bfloat16_tENS5_IJlSC_lEEESJ_SK_NS4_8TiledMMAINS4_8MMA_AtomIJNS4_20SM100_MMA_F16BF16_SSISJ_SJ_fLi64ELi96ELNS4_4UMMA5MajorE0ELSP_0ELNSO_7ScaleInE0ELSQ_0EEEEEENS4_6LayoutINS5_IJSC_SC_SC_EEENS5_IJNSA_ILi0EEESV_SV_EEEEENS5_IJNS4_10UnderscoreESY_SY_EEEEENS4_13SM90_TMA_LOADENS4_14ComposedLayoutINS4_7SwizzleILi3ELi4ELi3EEENS4_18smem_ptr_flag_bitsILi16EEENST_INS5_IJNSA_ILi8EEESF_EEENS5_IJSF_SC_EEEEEEEvNS4_8identityENS4_23SM90_TMA_LOAD_MULTICASTES1B_vS1C_EENS_8epilogue10collective18CollectiveEpilogueINS1F_23Sm100TmaWarpSpecializedILi3ELi2ELi16ELb1ELb0EEEJSI_NS5_IJNST_ISF_SC_EENST_INSA_ILi32EEESC_EEEEESJ_SK_SJ_SK_NS1F_6fusion15FusionCallbacksIS1J_NS1O_17LinearCombinationISJ_fSJ_fLNS_15FloatRoundStyleE2EEESI_S1N_JEEENS4_5SM1004TMEM4LOAD26SM100_TMEM_LOAD_16dp256b4xES11_NS12_INS13_ILi2ELi4ELi3EEES16_NST_INS5_IJS17_S1L_EEENS5_IJS1L_SC_EEEEEEENS4_17SM75_U32x4_LDSM_NENS4_14SM90_TMA_STOREES22_NS4_17SM90_U32x4_STSM_NENS4_39AutoVectorizingCopyWithAssumedAlignmentILi128EEEEEEvvEEEEvNT_6ParamsE)
        .other          _ZN7cutlass13device_kernelINS_4gemm6kernel13GemmUniversalIN4cute5tupleIJiiiiEEENS1_10collective13CollectiveMmaINS1_35MainloopSm100TmaUmmaWarpSpecializedILi5ELi2ELi4ENS5_IJNS4_1CILi2EEENSA_ILi1EEESC_EEEEENS5_IJNSA_ILi64EEENSA_ILi96EEENSA_ILi128EEEEEENS_10bfloat16_tENS5_IJlSC_lEEESJ_SK_NS4_8TiledMMAINS4_8MMA_AtomIJNS4_20SM100_MMA_F16BF16_SSISJ_SJ_fLi64ELi96ELNS4_4UMMA5MajorE0ELSP_0ELNSO_7ScaleInE0ELSQ_0EEEEEENS4_6LayoutINS5_IJSC_SC_SC_EEENS5_IJNSA_ILi0EEESV_SV_EEEEENS5_IJNS4_10UnderscoreESY_SY_EEEEENS4_13SM90_TMA_LOADENS4_14ComposedLayoutINS4_7SwizzleILi3ELi4ELi3EEENS4_18smem_ptr_flag_bitsILi16EEENST_INS5_IJNSA_ILi8EEESF_EEENS5_IJSF_SC_EEEEEEEvNS4_8identityENS4_23SM90_TMA_LOAD_MULTICASTES1B_vS1C_EENS_8epilogue10collective18CollectiveEpilogueINS1F_23Sm100TmaWarpSpecializedILi3ELi2ELi16ELb1ELb0EEEJSI_NS5_IJNST_ISF_SC_EENST_INSA_ILi32EEESC_EEEEESJ_SK_SJ_SK_NS1F_6fusion15FusionCallbacksIS1J_NS1O_17LinearCombinationISJ_fSJ_fLNS_15FloatRoundStyleE2EEESI_S1N_JEEENS4_5SM1004TMEM4LOAD26SM100_TMEM_LOAD_16dp256b4xES11_NS12_INS13_ILi2ELi4ELi3EEES16_NST_INS5_IJS17_S1L_EEENS5_IJS1L_SC_EEEEEEENS4_17SM75_U32x4_LDSM_NENS4_14SM90_TMA_STOREES22_NS4_17SM90_U32x4_STSM_NENS4_39AutoVectorizingCopyWithAssumedAlignmentILi128EEEEEEvvEEEEvNT_6ParamsE,@"STO_CUDA_ENTRY STV_DEFAULT"
_ZN7cutlass13device_kernelINS_4gemm6kernel13GemmUniversalIN4cute5tupleIJiiiiEEENS1_10collective13CollectiveMmaINS1_35MainloopSm100TmaUmmaWarpSpecializedILi5ELi2ELi4ENS5_IJNS4_1CILi2EEENSA_ILi1EEESC_EEEEENS5_IJNSA_ILi64EEENSA_ILi96EEENSA_ILi128EEEEEENS_10bfloat16_tENS5_IJlSC_lEEESJ_SK_NS4_8TiledMMAINS4_8MMA_AtomIJNS4_20SM100_MMA_F16BF16_SSISJ_SJ_fLi64ELi96ELNS4_4UMMA5MajorE0ELSP_0ELNSO_7ScaleInE0ELSQ_0EEEEEENS4_6LayoutINS5_IJSC_SC_SC_EEENS5_IJNSA_ILi0EEESV_SV_EEEEENS5_IJNS4_10UnderscoreESY_SY_EEEEENS4_13SM90_TMA_LOADENS4_14ComposedLayoutINS4_7SwizzleILi3ELi4ELi3EEENS4_18smem_ptr_flag_bitsILi16EEENST_INS5_IJNSA_ILi8EEESF_EEENS5_IJSF_SC_EEEEEEEvNS4_8identityENS4_23SM90_TMA_LOAD_MULTICASTES1B_vS1C_EENS_8epilogue10collective18CollectiveEpilogueINS1F_23Sm100TmaWarpSpecializedILi3ELi2ELi16ELb1ELb0EEEJSI_NS5_IJNST_ISF_SC_EENST_INSA_ILi32EEESC_EEEEESJ_SK_SJ_SK_NS1F_6fusion15FusionCallbacksIS1J_NS1O_17LinearCombinationISJ_fSJ_fLNS_15FloatRoundStyleE2EEESI_S1N_JEEENS4_5SM1004TMEM4LOAD26SM100_TMEM_LOAD_16dp256b4xES11_NS12_INS13_ILi2ELi4ELi3EEES16_NST_INS5_IJS17_S1L_EEENS5_IJS1L_SC_EEEEEEENS4_17SM75_U32x4_LDSM_NENS4_14SM90_TMA_STOREES22_NS4_17SM90_U32x4_STSM_NENS4_39AutoVectorizingCopyWithAssumedAlignmentILi128EEEEEEvvEEEEvNT_6ParamsE:
[----:B------:R-:W1:Y:S01]  /*0000*/  LDC R1, c[0x0][0x37c] ;  /* 0x0000df00ff017b82 */ /* 0x000e620000000800 */
[----:B------:R-:W2:Y:S01]  /*0010*/  S2R R57, SR_TID.X ;  /* 0x0000000000397919 */ /* 0x000ea20000002100 */
[----:B------:R-:W3:Y:S01]  /*0020*/  LDCU.64 UR8, c[0x0][0x890] ;  /* 0x00011200ff0877ac */ /* 0x000ee20008000a00 */
[----:B------:R-:W-:Y:S02]  /*0030*/  PRMT R45, RZ, 0x7610, R45 ;  /* 0x00007610ff2d7816 */ /* 0x000fe4000000002d */
[----:B------:R-:W-:Y:S01]  /*0040*/  ELECT P3, URZ, PT ;  /* 0x0000000000ff782f */ /* 0x000fe20003860000 */
[----:B---3--:R-:W-:-:S04]  /*0050*/  UISETP.NE.U32.AND UP0, UPT, UR8, URZ, UPT ;  /* 0x000000ff0800728c */ /* 0x008fc8000bf05070 */
[----:B------:R-:W-:Y:S01]  /*0060*/  UISETP.NE.AND.EX UP0, UPT, UR9, URZ, UPT, UP0 ;  /* 0x000000ff0900728c */ /* 0x000fe2000bf05300 */
[----:B--2---:R-:W-:-:S05]  /*0070*/  SHF.R.U32.HI R46, RZ, 0x5, R57 ;  /* 0x00000005ff2e7819 */ /* 0x004fca0000011639 */
[----:B------:R-:W2:Y:S02]  /*0080*/  SHFL.IDX PT, R0, R46, RZ, 0x1f ;  /* 0x00001fff2e007589 */ /* 0x000ea400000e0000 */
[----:B--2---:R-:W-:Y:S01]  /*0090*/  R2UR UR18, R0 ;  /* 0x00000000001272ca */ /* 0x004fe200000e0000 */
[----:B-1----:R-:W-:-:S14]  /*00a0*/  BRA.U UP0, `(.L_x_0) ;  /* 0x0000000100307547 */ /* 0x002fdc000b800000 */
[----:B------:R-:W1:Y:S02]  /*00b0*/  LDCU.64 UR4, c[0x0][0x888] ;  /* 0x00011100ff0477ac */ /* 0x000e640008000a00 */
[----:B-1----:R-:W-:-:S04]  /*00c0*/  UISETP.NE.U32.AND UP0, UPT, UR4, URZ, UPT ;  /* 0x000000ff0400728c */ /* 0x002fc8000bf05070 */
[----:B------:R-:W-:-:S09]  /*00d0*/  UISETP.NE.AND.EX UP0, UPT, UR5, URZ, UPT, UP0 ;  /* 0x000000ff0500728c */ /* 0x000fd2000bf05300 */
[----:B------:R-:W-:Y:S05]  /*00e0*/  BRA.U !UP0, `(.L_x_1) ;  /* 0x0000000108147547 */ /* 0x000fea000b800000 */
[----:B------:R-:W1:Y:S01]  /*00f0*/  LDC.64 R2, c[0x0][0x888] ;  /* 0x00022200ff027b82 */ /* 0x000e620000000a00 */
[----:B------:R-:W1:Y:S02]  /*0100*/  LDCU.64 UR4, c[0x0][0x358] ;  /* 0x00006b00ff0477ac */ /* 0x000e640008000a00 */
[----:B-1----:R1:W5:Y:S01]  /*0110*/  LDG.E R25, desc[UR4][R2.64] ;  /* 0x0000000402197981 */ /* 0x002362000c1e1900 */
[----:B------:R-:W-:Y:S01]  /*0120*/  HFMA2 R45, -RZ, RZ, 0, 5.9604644775390625e-08 ;  /* 0x00000001ff2d7431 */ /* 0x000fe200000001ff */
[----:B------:R-:W-:Y:S05]  /*0130*/  BRA `(.L_x_0) ;  /* 0x00000000000c7947 */ /* 0x000fea0003800000 */
.L_x_1:
[----:B------:R-:W1:Y:S01]  /*0140*/  LDCU UR4, c[0x0][0x880] ;  /* 0x00011000ff0477ac */ /* 0x000e620008000800 */
[----:B------:R-:W-:Y:S01]  /*0150*/  HFMA2 R45, -RZ, RZ, 0, 5.9604644775390625e-08 ;  /* 0x00000001ff2d7431 */ /* 0x000fe200000001ff */
[----:B-1----:R-:W-:-:S07]  /*0160*/  MOV R25, UR4 ;  /* 0x0000000400197c02 */ /* 0x002fce0008000f00 */
.L_x_0:
[----:B------:R-:W2:Y:S02]  /*0170*/  LDCU.64 UR4, c[0x0][0x8b0] ;  /* 0x00011600ff0477ac */ /* 0x000ea40008000a00 */
[----:B--2---:R-:W-:-:S04]  /*0180*/  UISETP.NE.U32.AND UP0, UPT, UR4, URZ, UPT ;  /* 0x000000ff0400728c */ /* 0x004fc8000bf05070 */
[----:B------:R-:W-:-:S09]  /*0190*/  UISETP.NE.AND.EX UP0, UPT, UR5, URZ, UPT, UP0 ;  /* 0x000000ff0500728c */ /* 0x000fd2000bf05300 */
[----:B------:R-:W-:Y:S05]  /*01a0*/  BRA.U UP0, `(.L_x_2) ;  /* 0x0000000100287547 */ /* 0x000fea000b800000 */
[----:B------:R-:W2:Y:S02]  /*01b0*/  LDCU.64 UR4, c[0x0][0x8a8] ;  /* 0x00011500ff0477ac */ /* 0x000ea40008000a00 */
[----:B--2---:R-:W-:-:S04]  /*01c0*/  UISETP.NE.U32.AND UP0, UPT, UR4, URZ, UPT ;  /* 0x000000ff0400728c */ /* 0x004fc8000bf05070 */
[----:B------:R-:W-:-:S09]  /*01d0*/  UISETP.NE.AND.EX UP0, UPT, UR5, URZ, UPT, UP0 ;  /* 0x000000ff0500728c */ /* 0x000fd2000bf05300 */
[----:B------:R-:W-:Y:S05]  /*01e0*/  BRA.U !UP0, `(.L_x_3) ;  /* 0x0000000108107547 */ /* 0x000fea000b800000 */
[----:B-1----:R-:W1:Y:S01]  /*01f0*/  LDC.64 R2, c[0x0][0x8a8] ;  /* 0x00022a00ff027b82 */ /* 0x002e620000000a00 */
[----:B------:R-:W1:Y:S02]  /*0200*/  LDCU.64 UR4, c[0x0][0x358] ;  /* 0x00006b00ff0477ac */ /* 0x000e640008000a00 */
[----:B-1----:R2:W5:Y:S01]  /*0210*/  LDG.E R23, desc[UR4][R2.64] ;  /* 0x0000000402177981 */ /* 0x002562000c1e1900 */
[----:B------:R-:W-:Y:S05]  /*0220*/  BRA `(.L_x_2) ;  /* 0x0000000000087947 */ /* 0x000fea0003800000 */
.L_x_3:
[----:B------:R-:W2:Y:S02]  /*0230*/  LDCU UR4, c[0x0][0x8a0] ;  /* 0x00011400ff0477ac */ /* 0x000ea40008000800 */
[----:B--2---:R-:W-:Y:S02]  /*0240*/  MOV R23, UR4 ;  /* 0x0000000400177c02 */ /* 0x004fe40008000f00 */
.L_x_2:
[----:B------:R-:W-:Y:S01]  /*0250*/  IMAD.U32 R0, RZ, RZ, UR18 ;  /* 0x00000012ff007e24 */ /* 0x000fe2000f8e00ff */
[----:B------:R-:W-:Y:S04]  /*0260*/  BSSY.RECONVERGENT B0, `(.L_x_4) ;  /* 0x000000c000007945 */ /* 0x000fe80003800200 */
[C---:B------:R-:W-:Y:S02]  /*0270*/  ISETP.NE.OR P1, PT, R0.reuse, 0x1, !P3 ;  /* 0x000000010000780c */ /* 0x040fe40005f25670 */
[----:B------:R-:W-:-:S11]  /*0280*/  ISETP.NE.OR P0, PT, R0, 0x3, !P3 ;  /* 0x000000030000780c */ /* 0x000fd60005f05670 */
[----:B------:R-:W-:Y:S05]  /*0290*/  @P1 BRA `(.L_x_5) ;  /* 0x0000000000201947 */ /* 0x000fea0003800000 */
[----:B------:R-:W3:Y:S02]  /*02a0*/  LDCU.64 UR4, c[0x0][0x348] ;  /* 0x00006900ff0477ac */ /* 0x000ee40008000a00 */
[----:B---3--:R-:W-:Y:S02]  /*02b0*/  UIADD3 UR6, UP1, UPT, UR4, 0x80, URZ ;  /* 0x0000008004067890 */ /* 0x008fe4000ff3e0ff */
[----:B------:R-:W-:Y:S02]  /*02c0*/  UIADD3 UR4, UP0, UPT, UR4, 0x180, URZ ;  /* 0x0000018004047890 */ /* 0x000fe4000ff1e0ff */
[----:B------:R-:W-:Y:S02]  /*02d0*/  UIADD3.X UR7, UPT, UPT, URZ, UR5, URZ, UP1, !UPT ;  /* 0x00000005ff077290 */ /* 0x000fe40008ffe4ff */
[----:B------:R-:W-:-:S07]  /*02e0*/  UIADD3.X UR5, UPT, UPT, URZ, UR5, URZ, UP0, !UPT ;  /* 0x00000005ff057290 */ /* 0x000fce00087fe4ff */
[----:B------:R3:W-:Y:S02]  /*02f0*/  UTMACCTL.PF [UR6] ;  /* 0x00000000060079b9 */ /* 0x0007e40008040000 */
[----:B------:R3:W-:Y:S02]  /*0300*/  UTMACCTL.PF [UR4] ;  /* 0x00000000040079b9 */ /* 0x0007e40008040000 */
[----:B---3--:R-:W-:Y:S01]  /*0310*/  NOP ;  /* 0x0000000000007918 */ /* 0x008fe20000000000 */
.L_x_5:
[----:B------:R-:W-:Y:S05]  /*0320*/  BSYNC.RECONVERGENT B0 ;  /* 0x0000000000007941 */ /* 0x000fea0003800200 */
.L_x_4:
[----:B------:R-:W-:Y:S04]  /*0330*/  BSSY.RECONVERGENT B0, `(.L_x_6) ;  /* 0x000000a000007945 */ /* 0x000fe80003800200 */
        /* <DEDUP_REMOVED lines=9> */
.L_x_7:
[----:B------:R-:W-:Y:S05]  /*03d0*/  BSYNC.RECONVERGENT B0 ;  /* 0x0000000000007941 */ /* 0x000fea0003800200 */
.L_x_6:
[----:B------:R-:W3:Y:S01]  /*03e0*/  LDCU.64 UR4, c[0x0][0x888] ;  /* 0x00011100ff0477ac */ /* 0x000ee20008000a00 */
[----:B------:R-:W-:Y:S02]  /*03f0*/  UISETP.EQ.U32.AND UP2, UPT, UR8, URZ, UPT ;  /* 0x000000ff0800728c */ /* 0x000fe4000bf42070 */
[----:B------:R-:W-:Y:S02]  /*0400*/  UPLOP3.LUT UP3, UPT, UPT, UPT, UPT, 0x80, 0x8 ;  /* 0x000000000008789c */ /* 0x000fe40003f6f070 */
[----:B---3--:R-:W-:-:S04]  /*0410*/  UISETP.NE.U32.AND UP0, UPT, UR4, URZ, UPT ;  /* 0x000000ff0400728c */ /* 0x008fc8000bf05070 */
[----:B------:R-:W-:-:S04]  /*0420*/  UISETP.NE.AND.EX UP1, UPT, UR5, URZ, UPT, UP0 ;  /* 0x000000ff0500728c */ /* 0x000fc8000bf25300 */
[----:B------:R-:W-:-:S04]  /*0430*/  UISETP.EQ.OR.EX UP4, UPT, UR9, URZ, !UP1, UP2 ;  /* 0x000000ff0900728c */ /* 0x000fc8000cf82720 */
[----:B------:R-:W-:-:S06]  /*0440*/  UP2UR UR4, UPR, URZ, 0x10 ;  /* 0x00000010ff047883 */ /* 0x000fcc0008000000 */
[----:B------:R-:W-:Y:S01]  /*0450*/  MOV R49, UR4 ;  /* 0x0000000400317c02 */ /* 0x000fe20008000f00 */
[----:B------:R-:W-:Y:S06]  /*0460*/  BRA.U !UP4, `(.L_x_8) ;  /* 0x000000010c207547 */ /* 0x000fec000b800000 */
[----:B------:R-:W-:Y:S01]  /*0470*/  UISETP.NE.U32.AND UP2, UPT, UR8, URZ, UPT ;  /* 0x000000ff0800728c */ /* 0x000fe2000bf45070 */
[----:B-----5:R-:W-:Y:S01]  /*0480*/  FSETP.NEU.AND P0, PT, R25, RZ, PT ;  /* 0x000000ff1900720b */ /* 0x020fe20003f0d000 */
[----:B------:R-:W-:Y:S02]  /*0490*/  USEL UR4, URZ, 0xffffffff, UP1 ;  /* 0xffffffffff047887 */ /* 0x000fe40008800000 */
[----:B------:R-:W-:-:S10]  /*04a0*/  UISETP.NE.AND.EX UP2, UPT, UR9, URZ, UPT, UP2 ;  /* 0x000000ff0900728c */ /* 0x000fd4000bf45320 */
[----:B------:R-:W-:Y:S01]  /*04b0*/  VOTEU.ANY UP0, P0 ;  /* 0x0000000000ff7886 */ /* 0x000fe20000000100 */
[----:B------:R-:W-:-:S04]  /*04c0*/  @!UP2 USEL UR4, URZ, 0xffffffff, UP0 ;  /* 0xffffffffff04a887 */ /* 0x000fc80008000000 */
[----:B------:R-:W-:-:S04]  /*04d0*/  ULOP3.LUT UR4, UR4, 0x1, URZ, 0xc0, !UPT ;  /* 0x0000000104047892 */ /* 0x000fc8000f8ec0ff */
[----:B------:R-:W-:-:S11]  /*04e0*/  UISETP.NE.U32.AND UP3, UPT, UR4, 0x1, UPT ;  /* 0x000000010400788c */ /* 0x000fd6000bf65070 */
.L_x_8:
[----:B-12---:R-:W1:Y:S01]  /*04f0*/  SHFL.IDX PT, R2, R46, RZ, 0x1f ;  /* 0x00001fff2e027589 */ /* 0x006e6200000e0000 */
[----:B------:R-:W-:Y:S01]  /*0500*/  UISETP.NE.AND UP6, UPT, UR18, 0x2, UPT ;  /* 0x000000021200788c */ /* 0x000fe2000bfc5270 */
[----:B-1----:R-:W-:-:S13]  /*0510*/  ISETP.NE.AND P0, PT, R2, RZ, PT ;  /* 0x000000ff0200720c */ /* 0x002fda0003f05270 */
[----:B------:R-:W-:Y:S05]  /*0520*/  @P0 BRA `(.L_x_9) ;  /* 0x0000000000600947 */ /* 0x000fea0003800000 */
[----:B------:R-:W1:Y:S01]  /*0530*/  S2UR UR4, SR_CgaCtaId ;  /* 0x00000000000479c3 */ /* 0x000e620000008800 */
[----:B------:R-:W-:Y:S01]  /*0540*/  UMOV UR5, 0x400 ;  /* 0x0000040000057882 */ /* 0x000fe20000000000 */
[----:B------:R-:W-:Y:S01]  /*0550*/  UMOV UR8, 0x1 ;  /* 0x0000000100087882 */ /* 0x000fe20000000000 */
[----:B------:R-:W-:Y:S01]  /*0560*/  UMOV UR6, 0x2 ;  /* 0x0000000200067882 */ /* 0x000fe20000000000 */
[----:B------:R-:W-:-:S04]  /*0570*/  UIADD3 UR8, UPT, UPT, -UR8, 0x100000, URZ ;  /* 0x0010000008087890 */ /* 0x000fc8000fffe1ff */
[----:B------:R-:W-:Y:S02]  /*0580*/  USHF.L.U32 UR9, UR8, 0xb, URZ ;  /* 0x0000000b08097899 */ /* 0x000fe400080006ff */
[----:B------:R-:W-:Y:S02]  /*0590*/  USHF.L.U32 UR8, UR8, 0x1, URZ ;  /* 0x0000000108087899 */ /* 0x000fe400080006ff */
[----:B------:R-:W-:-:S04]  /*05a0*/  UIADD3 UR6, UPT, UPT, -UR6, 0x100000, URZ ;  /* 0x0010000006067890 */ /* 0x000fc8000fffe1ff */
[----:B------:R-:W-:Y:S02]  /*05b0*/  USHF.L.U32 UR7, UR6, 0xb, URZ ;  /* 0x0000000b06077899 */ /* 0x000fe400080006ff */
[----:B------:R-:W-:Y:S01]  /*05c0*/  USHF.L.U32 UR6, UR6, 0x1, URZ ;  /* 0x0000000106067899 */ /* 0x000fe200080006ff */
[----:B------:R-:W-:Y:S01]  /*05d0*/  ELECT P0, URZ, PT ;  /* 0x0000000000ff782f */ /* 0x000fe20003800000 */
[----:B-1----:R-:W-:Y:S01]  /*05e0*/  ULEA UR4, UR4, UR5, 0x18 ;  /* 0x0000000504047291 */ /* 0x002fe2000f8ec0ff */
[----:B------:R-:W1:Y:S11]  /*05f0*/  FENCE.VIEW.ASYNC.S ;  /* 0x00000000000073c6 */ /* 0x000e760000000000 */
[----:B-1----:R1:W2:Y:S01]  /*0600*/  SYNCS.EXCH.64 URZ, [UR4], UR8 ;  /* 0x0000000804ff75b2 */ /* 0x0022a20008000100 */
[----:B------:R1:W3:Y:S01]  /*0610*/  SYNCS.EXCH.64 URZ, [UR4+0x28], UR6 ;  /* 0x0000280604ff75b2 */ /* 0x0002e20008000100 */
[----:B------:R1:W4:Y:S01]  /*0620*/  SYNCS.EXCH.64 URZ, [UR4+0x8], UR8 ;  /* 0x0000080804ff75b2 */ /* 0x0003220008000100 */
[----:B------:R1:W1:Y:S01]  /*0630*/  SYNCS.EXCH.64 URZ, [UR4+0x30], UR6 ;  /* 0x0000300604ff75b2 */ /* 0x0002620008000100 */
[----:B------:R1:W1:Y:S01]  /*0640*/  SYNCS.EXCH.64 URZ, [UR4+0x10], UR8 ;  /* 0x0000100804ff75b2 */ /* 0x0002620008000100 */
[----:B------:R1:W1:Y:S01]  /*0650*/  SYNCS.EXCH.64 URZ, [UR4+0x38], UR6 ;  /* 0x0000380604ff75b2 */ /* 0x0002620008000100 */
[----:B------:R1:W1:Y:S01]  /*0660*/  SYNCS.EXCH.64 URZ, [UR4+0x18], UR8 ;  /* 0x0000180804ff75b2 */ /* 0x0002620008000100 */
[----:B------:R1:W1:Y:S01]  /*0670*/  SYNCS.EXCH.64 URZ, [UR4+0x40], UR6 ;  /* 0x0000400604ff75b2 */ /* 0x0002620008000100 */
[----:B------:R1:W1:Y:S01]  /*0680*/  SYNCS.EXCH.64 URZ, [UR4+0x20], UR8 ;  /* 0x0000200804ff75b2 */ /* 0x0002620008000100 */
[----:B------:R1:W1:Y:S01]  /*0690*/  SYNCS.EXCH.64 URZ, [UR4+0x48], UR6 ;  /* 0x0000480604ff75b2 */ /* 0x0002620008000100 */
[----:B------:R-:W-:Y:S01]  /*06a0*/  NOP ;  /* 0x0000000000007918 */ /* 0x000fe20000000000 */
.L_x_9:
[----:B------:R-:W2:Y:S01]  /*06b0*/  SHFL.IDX PT, R2, R46, RZ, 0x1f ;  /* 0x00001fff2e027589 */ /* 0x000ea200000e0000 */
[----:B------:R-:W-:Y:S01]  /*06c0*/  NOP ;  /* 0x0000000000007918 */ /* 0x000fe20000000000 */
[----:B--2---:R-:W-:-:S13]  /*06d0*/  ISETP.NE.AND P0, PT, R2, 0x1, PT ;  /* 0x000000010200780c */ /* 0x004fda0003f05270 */
[----:B------:R-:W-:Y:S05]  /*06e0*/  @P0 BRA `(.L_x_10) ;  /* 0x0000000000500947 */ /* 0x000fea0003800000 */
[----:B-1----:R-:W1:Y:S01]  /*06f0*/  S2UR UR4, SR_CgaCtaId ;  /* 0x00000000000479c3 */ /* 0x002e620000008800 */
        /* <DEDUP_REMOVED lines=12> */
[----:B-1----:R2:W1:Y:S01]  /*07c0*/  SYNCS.EXCH.64 URZ, [UR4+0x50], UR8 ;  /* 0x0000500804ff75b2 */ /* 0x0024620008000100 */
[----:B------:R2:W1:Y:S01]  /*07d0*/  SYNCS.EXCH.64 URZ, [UR4+0x68], UR6 ;  /* 0x0000680604ff75b2 */ /* 0x0004620008000100 */
[----:B------:R2:W1:Y:S01]  /*07e0*/  SYNCS.EXCH.64 URZ, [UR4+0x58], UR8 ;  /* 0x0000580804ff75b2 */ /* 0x0004620008000100 */
[----:B------:R2:W1:Y:S01]  /*07f0*/  SYNCS.EXCH.64 URZ, [UR4+0x70], UR6 ;  /* 0x0000700604ff75b2 */ /* 0x0004620008000100 */
[----:B------:R2:W1:Y:S01]  /*0800*/  SYNCS.EXCH.64 URZ, [UR4+0x60], UR8 ;  /* 0x0000600804ff75b2 */ /* 0x0004620008000100 */
[----:B------:R2:W1:Y:S02]  /*0810*/  SYNCS.EXCH.64 URZ, [UR4+0x78], UR6 ;  /* 0x0000780604ff75b2 */ /* 0x0004640008000100 */
[----:B--2---:R-:W-:Y:S01]  /*0820*/  NOP ;  /* 0x0000000000007918 */ /* 0x004fe20000000000 */
.L_x_10:
[----:B------:R-:W2:Y:S01]  /*0830*/  SHFL.IDX PT, R2, R46, RZ, 0x1f ;  /* 0x00001fff2e027589 */ /* 0x000ea200000e0000 */
[----:B------:R-:W-:Y:S01]  /*0840*/  NOP ;  /* 0x0000000000007918 */ /* 0x000fe20000000000 */
[----:B--2---:R-:W-:-:S13]  /*0850*/  ISETP.NE.AND P0, PT, R2, 0x3, PT ;  /* 0x000000030200780c */ /* 0x004fda0003f05270 */
[----:B------:R-:W-:Y:S05]  /*0860*/  @P0 BRA `(.L_x_11) ;  /* 0x0000000000300947 */ /* 0x000fea0003800000 */
[----:B-1----:R-:W1:Y:S01]  /*0870*/  S2UR UR4, SR_CgaCtaId ;  /* 0x00000000000479c3 */ /* 0x002e620000008800 */
[----:B------:R-:W-:Y:S01]  /*0880*/  UMOV UR6, 0x400 ;  /* 0x0000040000067882 */ /* 0x000fe20000000000 */
[----:B------:R-:W-:Y:S01]  /*0890*/  UMOV UR5, 0x20 ;  /* 0x0000002000057882 */ /* 0x000fe20000000000 */
[----:B------:R-:W-:Y:S01]  /*08a0*/  ELECT P0, URZ, PT ;  /* 0x0000000000ff782f */ /* 0x000fe20003800000 */
[----:B-1----:R-:W-:Y:S02]  /*08b0*/  ULEA UR6, UR4, UR6, 0x18 ;  /* 0x0000000604067291 */ /* 0x002fe4000f8ec0ff */
[----:B------:R-:W-:-:S04]  /*08c0*/  UIADD3 UR4, UPT, UPT, -UR5, 0x100000, URZ ;  /* 0x0010000005047890 */ /* 0x000fc8000fffe1ff */
[----:B------:R-:W-:Y:S02]  /*08d0*/  USHF.L.U32 UR5, UR4, 0xb, URZ ;  /* 0x0000000b04057899 */ /* 0x000fe400080006ff */
[----:B------:R-:W-:Y:S01]  /*08e0*/  USHF.L.U32 UR4, UR4, 0x1, URZ ;  /* 0x0000000104047899 */ /* 0x000fe200080006ff */
[----:B------:R-:W1:Y:S11]  /*08f0*/  FENCE.VIEW.ASYNC.S ;  /* 0x00000000000073c6 */ /* 0x000e760000000000 */
[----:B-1----:R2:W1:Y:S01]  /*0900*/  SYNCS.EXCH.64 URZ, [UR6+0x80], UR4 ;  /* 0x0000800406ff75b2 */ /* 0x0024620008000100 */
[----:B------:R2:W1:Y:S02]  /*0910*/  SYNCS.EXCH.64 URZ, [UR6+0x88], UR4 ;  /* 0x0000880406ff75b2 */ /* 0x0004640008000100 */
[----:B--2---:R-:W-:Y:S01]  /*0920*/  NOP ;  /* 0x0000000000007918 */ /* 0x004fe20000000000 */
.L_x_11:
[----:B------:R-:W2:Y:S01]  /*0930*/  SHFL.IDX PT, R2, R46, RZ, 0x1f ;  /* 0x00001fff2e027589 */ /* 0x000ea200000e0000 */
[----:B------:R-:W-:Y:S01]  /*0940*/  NOP ;  /* 0x0000000000007918 */ /* 0x000fe20000000000 */
[----:B--2---:R-:W-:-:S13]  /*0950*/  ISETP.NE.AND P0, PT, R2, 0x4, PT ;  /* 0x000000040200780c */ /* 0x004fda0003f05270 */
[----:B------:R-:W-:Y:S05]  /*0960*/  @P0 BRA `(.L_x_12) ;  /* 0x00000000004c0947 */ /* 0x000fea0003800000 */
[----:B-1----:R-:W1:Y:S01]  /*0970*/  S2UR UR6, SR_CgaCtaId ;  /* 0x00000000000679c3 */ /* 0x002e620000008800 */
[----:B------:R-:W-:Y:S01]  /*0980*/  UMOV UR4, 0x1e0 ;  /* 0x000001e000047882 */ /* 0x000fe20000000000 */
[----:B------:R-:W-:Y:S01]  /*0990*/  UMOV UR5, 0x400 ;  /* 0x0000040000057882 */ /* 0x000fe20000000000 */
[----:B------:R-:W-:Y:S01]  /*09a0*/  USEL UR4, UR4, 0x1a0, UP3 ;  /* 0x000001a004047887 */ /* 0x000fe20009800000 */
[----:B------:R-:W-:Y:S01]  /*09b0*/  UMOV UR8, 0x1 ;  /* 0x0000000100087882 */ /* 0x000fe20000000000 */
[----:B------:R-:W-:Y:S01]  /*09c0*/  ELECT P0, URZ, PT ;  /* 0x0000000000ff782f */ /* 0x000fe20003800000 */
[----:B------:R-:W-:-:S04]  /*09d0*/  UIADD3 UR8, UPT, UPT, -UR8, 0x100000, URZ ;  /* 0x0010000008087890 */ /* 0x000fc8000fffe1ff */
[----:B------:R-:W-:Y:S02]  /*09e0*/  USHF.L.U32 UR9, UR8, 0xb, URZ ;  /* 0x0000000b08097899 */ /* 0x000fe400080006ff */
[----:B------:R-:W-:Y:S02]  /*09f0*/  USHF.L.U32 UR8, UR8, 0x1, URZ ;  /* 0x0000000108087899 */ /* 0x000fe400080006ff */
[----:B-1----:R-:W-:Y:S02]  /*0a00*/  ULEA UR6, UR6, UR5, 0x18 ;  /* 0x0000000506067291 */ /* 0x002fe4000f8ec0ff */
[----:B------:R-:W-:-:S04]  /*0a10*/  UIADD3 UR4, UPT, UPT, -UR4, 0x100000, URZ ;  /* 0x0010000004047890 */ /* 0x000fc8000fffe1ff */
[----:B------:R-:W-:Y:S02]  /*0a20*/  USHF.L.U32 UR5, UR4, 0xb, URZ ;  /* 0x0000000b04057899 */ /* 0x000fe400080006ff */
[----:B------:R-:W-:Y:S01]  /*0a30*/  USHF.L.U32 UR4, UR4, 0x1, URZ ;  /* 0x0000000104047899 */ /* 0x000fe200080006ff */
[----:B------:R-:W1:Y:S03]  /*0a40*/  FENCE.VIEW.ASYNC.S ;  /* 0x00000000000073c6 */ /* 0x000e660000000000 */
[----:B-1----:R2:W1:Y:S08]  /*0a50*/  SYNCS.EXCH.64 URZ, [UR6+0x90], UR8 ;  /* 0x0000900806ff75b2 */ /* 0x0024700008000100 */
[----:B------:R2:W1:Y:S01]  /*0a60*/  SYNCS.EXCH.64 URZ, [UR6+0xa0], UR4 ;  /* 0x0000a00406ff75b2 */ /* 0x0004620008000100 */
[----:B------:R2:W1:Y:S01]  /*0a70*/  SYNCS.EXCH.64 URZ, [UR6+0x98], UR8 ;  /* 0x0000980806ff75b2 */ /* 0x0004620008000100 */
[----:B------:R2:W1:Y:S02]  /*0a80*/  SYNCS.EXCH.64 URZ, [UR6+0xa8], UR4 ;  /* 0x0000a80406ff75b2 */ /* 0x0004640008000100 */
[----:B--2---:R-:W-:Y:S01]  /*0a90*/  NOP ;  /* 0x0000000000007918 */ /* 0x004fe20000000000 */
.L_x_12:
        /* <DEDUP_REMOVED lines=22> */
[----:B------:R2:W1:Y:S01]  /*0c00*/  SYNCS.EXCH.64 URZ, [UR4+0xe0], UR6 ;  /* 0x0000e00604ff75b2 */ /* 0x0004620008000100 */
[----:B------:R2:W1:Y:S01]  /*0c10*/  SYNCS.EXCH.64 URZ, [UR4+0xc8], UR8 ;  /* 0x0000c80804ff75b2 */ /* 0x0004620008000100 */
[----:B------:R2:W1:Y:S02]  /*0c20*/  SYNCS.EXCH.64 URZ, [UR4+0xe8], UR6 ;  /* 0x0000e80604ff75b2 */ /* 0x0004640008000100 */
[----:B--2---:R-:W-:Y:S01]  /*0c30*/  NOP ;  /* 0x0000000000007918 */ /* 0x004fe20000000000 */
.L_x_13:
[----:B------:R-:W2:Y:S01]  /*0c40*/  SHFL.IDX PT, R2, R46, RZ, 0x1f ;  /* 0x00001fff2e027589 */ /* 0x000ea200000e0000 */
[----:B------:R-:W1:Y:S01]  /*0c50*/  S2UR UR47, SR_CgaCtaId ;  /* 0x00000000002f79c3 */ /* 0x000e620000008800 */
[----:B------:R-:W-:Y:S01]  /*0c60*/  NOP ;  /* 0x0000000000007918 */ /* 0x000fe20000000000 */
[----:B--2---:R-:W-:-:S13]  /*0c70*/  ISETP.NE.AND P0, PT, R2, 0x3, PT ;  /* 0x000000030200780c */ /* 0x004fda0003f05270 */
[----:B-1----:R-:W-:Y:S05]  /*0c80*/  @P0 BRA `(.L_x_14) ;  /* 0x0000000000340947 */ /* 0x002fea0003800000 */
[----:B------:R-:W-:Y:S01]  /*0c90*/  UMOV UR4, 0x400 ;  /* 0x0000040000047882 */ /* 0x000fe20000000000 */
[----:B------:R-:W-:Y:S01]  /*0ca0*/  UMOV UR6, 0x20 ;  /* 0x0000002000067882 */ /* 0x000fe20000000000 */
[----:B------:R-:W-:Y:S02]  /*0cb0*/  ULEA UR4, UR47, UR4, 0x18 ;  /* 0x000000042f047291 */ /* 0x000fe4000f8ec0ff */
[----:B------:R-:W-:-:S04]  /*0cc0*/  UIADD3 UR6, UPT, UPT, -UR6, 0x100000, URZ ;  /* 0x0010000006067890 */ /* 0x000fc8000fffe1ff */
[----:B------:R-:W-:Y:S02]  /*0cd0*/  USHF.L.U32 UR7, UR6, 0xb, URZ ;  /* 0x0000000b06077899 */ /* 0x000fe400080006ff */
[----:B------:R-:W-:Y:S01]  /*0ce0*/  USHF.L.U32 UR6, UR6, 0x1, URZ ;  /* 0x0000000106067899 */ /* 0x000fe200080006ff */
[----:B------:R-:W-:Y:S01]  /*0cf0*/  ELECT P0, URZ, PT ;  /* 0x0000000000ff782f */ /* 0x000fe20003800000 */
[----:B------:R-:W1:Y:S10]  /*0d00*/  FENCE.VIEW.ASYNC.S ;  /* 0x00000000000073c6 */ /* 0x000e740000000000 */
[----:B-1----:R1:W2:Y:S01]  /*0d10*/  SYNCS.EXCH.64 URZ, [UR4+0xf0], UR6 ;  /* 0x0000f00604ff75b2 */ /* 0x0022a20008000100 */
[----:B------:R1:W1:Y:S01]  /*0d20*/  SYNCS.EXCH.64 URZ, [UR4+0x100], UR6 ;  /* 0x0001000604ff75b2 */ /* 0x0002620008000100 */
[----:B------:R1:W1:Y:S01]  /*0d30*/  SYNCS.EXCH.64 URZ, [UR4+0xf8], UR6 ;  /* 0x0000f80604ff75b2 */ /* 0x0002620008000100 */
[----:B------:R1:W1:Y:S01]  /*0d40*/  SYNCS.EXCH.64 URZ, [UR4+0x108], UR6 ;  /* 0x0001080604ff75b2 */ /* 0x0002620008000100 */
[----:B------:R-:W-:Y:S01]  /*0d50*/  NOP ;  /* 0x0000000000007918 */ /* 0x000fe20000000000 */
.L_x_14:
[----:B-1----:R-:W1:Y:S01]  /*0d60*/  LDCU UR4, c[0x0][0x36c] ;  /* 0x00006d80ff0477ac */ /* 0x002e620008000800 */
[----:B------:R-:W-:Y:S01]  /*0d70*/  ISETP.NE.OR P3, PT, R0, 0x2, !P3 ;  /* 0x000000020000780c */ /* 0x000fe20005f65670 */
[----:B------:R-:W-:Y:S01]  /*0d80*/  NOP ;  /* 0x0000000000007918 */ /* 0x000fe20000000000 */
[----:B------:R-:W-:Y:S01]  /*0d90*/  LOP3.LUT R0, R57, 0x1f, RZ, 0xc0, !PT ;  /* 0x0000001f39007812 */ /* 0x000fe200078ec0ff */
[----:B------:R-:W-:Y:S02]  /*0da0*/  UISETP.NE.AND UP4, UPT, UR18, URZ, UPT ;  /* 0x000000ff1200728c */ /* 0x000fe4000bf85270 */
[----:B-1----:R-:W-:-:S09]  /*0db0*/  UISETP.EQ.U32.AND UP5, UPT, UR4, 0x1, UPT ;  /* 0x000000010400788c */ /* 0x002fd2000bfa2070 */
[----:B------:R-:W-:Y:S05]  /*0dc0*/  BRA.U !UP5, `(.L_x_15) ;  /* 0x000000010d087547 */ /* 0x000fea000b800000 */
[----:B--234-:R-:W-:Y:S01]  /*0dd0*/  UCGABAR_ARV ;  /* 0x00000000000079c7 */ /* 0x01cfe20008000000 */
[----:B------:R-:W-:Y:S05]  /*0de0*/  BRA `(.L_x_16) ;  /* 0x0000000000047947 */ /* 0x000fea0003800000 */
.L_x_15:
[----:B--234-:R-:W-:Y:S01]  /*0df0*/  NOP ;  /* 0x0000000000007918 */ /* 0x01cfe20000000000 */
.L_x_16:
[----:B------:R-:W1:Y:S01]  /*0e00*/  S2UR UR20, SR_CTAID.X ;  /* 0x00000000001479c3 */ /* 0x000e620000002500 */
[----:B------:R-:W-:-:S05]  /*0e10*/  CS2R.32 R48, SR_CgaSize ;  /* 0x0000000000307805 */ /* 0x000fca0000008a00 */
[----:B------:R-:W-:-:S05]  /*0e20*/  IMAD R48, R48, -0xa0, RZ ;  /* 0xffffff6030307824 */ /* 0x000fca00078e02ff */
[----:B------:R-:W-:-:S14]  /*0e30*/  R2UR UR5, R48 ;  /* 0x00000000300572ca */ /* 0x000fdc00000e0000 */
[----:B------:R-:W2:Y:S01]  /*0e40*/  LDCU UR5, c[0x0][UR5+0x2b0] ;  /* 0x00005600050577ac */ /* 0x000ea20008000800 */
[----:B------:R-:W-:-:S05]  /*0e50*/  CS2R.32 R48, SR_CgaSize ;  /* 0x0000000000307805 */ /* 0x000fca0000008a00 */
[----:B------:R-:W-:-:S05]  /*0e60*/  IMAD R48, R48, -0xa0, RZ ;  /* 0xffffff6030307824 */ /* 0x000fca00078e02ff */
[----:B------:R-:W-:-:S14]  /*0e70*/  R2UR UR4, R48 ;  /* 0x00000000300472ca */ /* 0x000fdc00000e0000 */
[----:B------:R-:W3:Y:S01]  /*0e80*/  LDCU UR4, c[0x0][UR4+0x2b4] ;  /* 0x00005680040477ac */ /* 0x000ee20008000800 */
[----:B------:R-:W4:Y:S01]  /*0e90*/  S2UR UR24, SR_CTAID.Y ;  /* 0x00000000001879c3 */ /* 0x000f220000002600 */
[----:B------:R-:W-:-:S05]  /*0ea0*/  CS2R.32 R48, SR_CgaSize ;  /* 0x0000000000307805 */ /* 0x000fca0000008a00 */
[----:B------:R-:W-:-:S05]  /*0eb0*/  IMAD R48, R48, -0xa0, RZ ;  /* 0xffffff6030307824 */ /* 0x000fca00078e02ff */
[----:B------:R-:W-:-:S14]  /*0ec0*/  R2UR UR7, R48 ;  /* 0x00000000300772ca */ /* 0x000fdc00000e0000 */
[----:B------:R-:W3:Y:S01]  /*0ed0*/  LDCU UR7, c[0x0][UR7+0x2a0] ;  /* 0x00005400070777ac */ /* 0x000ee20008000800 */
[----:B------:R-:W-:-:S05]  /*0ee0*/  CS2R.32 R48, SR_CgaSize ;  /* 0x0000000000307805 */ /* 0x000fca0000008a00 */
[----:B------:R-:W-:-:S05]  /*0ef0*/  IMAD R48, R48, -0xa0, RZ ;  /* 0xffffff6030307824 */ /* 0x000fca00078e02ff */
[----:B------:R-:W-:-:S14]  /*0f00*/  R2UR UR8, R48 ;  /* 0x00000000300872ca */ /* 0x000fdc00000e0000 */
[----:B------:R-:W3:Y:S01]  /*0f10*/  LDCU UR8, c[0x0][UR8+0x2a4] ;  /* 0x00005480080877ac */ /* 0x000ee20008000800 */
[----:B------:R-:W3:Y:S01]  /*0f20*/  LDCU UR19, c[0x0][0xb24] ;  /* 0x00016480ff1377ac */ /* 0x000ee20008000800 */
[----:B------:R-:W3:Y:S01]  /*0f30*/  LDCU UR42, c[0x0][0xb24] ;  /* 0x00016480ff2a77ac */ /* 0x000ee20008000800 */
[----:B-1----:R-:W-:Y:S01]  /*0f40*/  I2FP.F32.U32 R3, UR20 ;  /* 0x0000001400037c45 */ /* 0x002fe20008201000 */
[----:B------:R-:W1:Y:S04]  /*0f50*/  LDCU UR25, c[0x0][0xb30] ;  /* 0x00016600ff1977ac */ /* 0x000e680008000800 */
[----:B--2---:R-:W-:Y:S01]  /*0f60*/  FMUL R3, R3, UR5 ;  /* 0x0000000503037c20 */ /* 0x004fe20008400000 */
[----:B----4-:R-:W-:-:S05]  /*0f70*/  I2FP.F32.U32 R2, UR24 ;  /* 0x0000001800027c45 */ /* 0x010fca0008201000 */
[----:B------:R-:W2:Y:S01]  /*0f80*/  F2I.U32.TRUNC.NTZ R3, R3 ;  /* 0x0000000300037305 */ /* 0x000ea2000020f000 */
[----:B---3--:R-:W-:Y:S01]  /*0f90*/  FMUL R2, R2, UR4 ;  /* 0x0000000402027c20 */ /* 0x008fe20008400000 */
[----:B------:R-:W-:-:S04]  /*0fa0*/  ULOP3.LUT UR4, UR47, 0x1, URZ, 0xc0, !UPT ;  /* 0x000000012f047892 */ /* 0x000fc8000f8ec0ff */
[----:B------:R-:W-:Y:S02]  /*0fb0*/  UISETP.NE.U32.AND UP0, UPT, UR4, 0x1, UPT ;  /* 0x000000010400788c */ /* 0x000fe4000bf05070 */
[----:B------:R-:W3:Y:S02]  /*0fc0*/  F2I.U32.TRUNC.NTZ R2, R2 ;  /* 0x0000000200027305 */ /* 0x000ee4000020f000 */
[----:B------:R-:W-:Y:S01]  /*0fd0*/  USEL UR23, URZ, 0xc00, UP0 ;  /* 0x00000c00ff177887 */ /* 0x000fe20008000000 */
[----:B--2---:R-:W-:Y:S02]  /*0fe0*/  R2UR UR5, R3 ;  /* 0x00000000030572ca */ /* 0x004fe400000e0000 */
[----:B---3--:R-:W-:Y:S02]  /*0ff0*/  R2UR UR6, R2 ;  /* 0x00000000020672ca */ /* 0x008fe400000e0000 */
[----:B------:R-:W-:-:S09]  /*1000*/  PRMT R2, RZ, 0x7610, R2 ;  /* 0x00007610ff027816 */ /* 0x000fd20000000002 */
[----:B------:R-:W-:-:S04]  /*1010*/  UIADD3 UR5, UPT, UPT, -UR5, URZ, URZ ;  /* 0x000000ff05057290 */ /* 0x000fc8000fffe1ff */
[----:B------:R-:W-:Y:S02]  /*1020*/  UIMAD UR5, UR7, UR5, UR20 ;  /* 0x00000005070572a4 */ /* 0x000fe4000f8e0214 */
[----:B------:R-:W-:-:S04]  /*1030*/  UIADD3 UR4, UPT, UPT, -UR6, URZ, URZ ;  /* 0x000000ff06047290 */ /* 0x000fc8000fffe1ff */
[----:B------:R-:W-:Y:S01]  /*1040*/  IMAD.U32 R48, RZ, RZ, UR5 ;  /* 0x00000005ff307e24 */ /* 0x000fe2000f8e00ff */
[----:B------:R-:W-:-:S06]  /*1050*/  UIMAD UR4, UR8, UR4, UR24 ;  /* 0x00000004080472a4 */ /* 0x000fcc000f8e0218 */
[----:B------:R-:W-:Y:S01]  /*1060*/  IMAD.U32 R47, RZ, RZ, UR4 ;  /* 0x00000004ff2f7e24 */ /* 0x000fe2000f8e00ff */
[----:B-1----:R-:W-:Y:S06]  /*1070*/  BRA.U UP4, `(.L_x_17) ;  /* 0x00000001042c7547 */ /* 0x002fec000b800000 */
[----:B------:R-:W-:Y:S02]  /*1080*/  R2UR UR4, R47 ;  /* 0x000000002f0472ca */ /* 0x000fe400000e0000 */
[----:B------:R-:W-:-:S11]  /*1090*/  R2UR UR6, R48 ;  /* 0x00000000300672ca */ /* 0x000fd600000e0000 */
[----:B------:R-:W-:-:S04]  /*10a0*/  UISETP.NE.AND UP0, UPT, UR4, URZ, UPT ;  /* 0x000000ff0400728c */ /* 0x000fc8000bf05270 */
[----:B------:R-:W-:-:S04]  /*10b0*/  UISETP.EQ.OR UP0, UPT, UR6, URZ, !UP0 ;  /* 0x000000ff0600728c */ /* 0x000fc8000c702670 */
[----:B------:R-:W-:Y:S02]  /*10c0*/  USEL UR5, URZ, 0x1, !UP0 ;  /* 0x00000001ff057887 */ /* 0x000fe4000c000000 */
[----:B------:R-:W-:-:S04]  /*10d0*/  UISETP.NE.AND UP0, UPT, UR4, URZ, UPT ;  /* 0x000000ff0400728c */ /* 0x000fc8000bf05270 */
[----:B------:R-:W-:Y:S02]  /*10e0*/  USEL UR4, URZ, 0x2, UP0 ;  /* 0x00000002ff047887 */ /* 0x000fe40008000000 */
[----:B------:R-:W-:-:S04]  /*10f0*/  UISETP.NE.AND UP0, UPT, UR6, 0x1, UPT ;  /* 0x000000010600788c */ /* 0x000fc8000bf05270 */
[----:B------:R-:W-:-:S04]  /*1100*/  USEL UR4, UR4, 0x2, UP0 ;  /* 0x0000000204047887 */ /* 0x000fc80008000000 */
[----:B------:R-:W-:-:S06]  /*1110*/  UIADD3 UR4, UPT, UPT, UR5, UR4, URZ ;  /* 0x0000000405047290 */ /* 0x000fcc000fffe0ff */
[----:B------:R-:W-:-:S07]  /*1120*/  IMAD.U32 R2, RZ, RZ, UR4 ;  /* 0x00000004ff027e24 */ /* 0x000fce000f8e00ff */
.L_x_17:
[----:B------:R-:W1:Y:S01]  /*1130*/  S2UR UR36, SR_CTAID.Z ;  /* 0x00000000002479c3 */ /* 0x000e620000002700 */
[----:B------:R-:W-:-:S09]  /*1140*/  UISETP.GE.AND UP0, UPT, UR19, 0x1, UPT ;  /* 0x000000011300788c */ /* 0x000fd2000bf06270 */
[----:B------:R-:W-:Y:S05]  /*1150*/  BRA.U !UP0, `(.L_x_18) ;  /* 0x0000000108d07547 */ /* 0x000fea000b800000 */
[----:B------:R-:W2:Y:S01]  /*1160*/  LDCU UR21, c[0x0][0xb0c] ;  /* 0x00016180ff1577ac */ /* 0x000ea20008000800 */
[----:B------:R-:W3:Y:S01]  /*1170*/  LDCU.128 UR12, c[0x0][0xb10] ;  /* 0x00016200ff0c77ac */ /* 0x000ee20008000c00 */
[----:B------:R-:W4:Y:S01]  /*1180*/  LDCU UR6, c[0x0][0x370] ;  /* 0x00006e00ff0677ac */ /* 0x000f220008000800 */
[----:B------:R-:W1:Y:S01]  /*1190*/  LDCU UR7, c[0x0][0x374] ;  /* 0x00006e80ff0777ac */ /* 0x000e620008000800 */
[----:B------:R-:W1:Y:S01]  /*11a0*/  LDCU UR22, c[0x0][0xb20] ;  /* 0x00016400ff1677ac */ /* 0x000e620008000800 */
[----:B--2---:R-:W-:Y:S02]  /*11b0*/  UISETP.NE.AND UP0, UPT, UR21, 0x1, UPT ;  /* 0x000000011500788c */ /* 0x004fe4000bf05270 */
[----:B---3--:R-:W-:Y:S01]  /*11c0*/  UIMAD.WIDE.U32 UR4, UR20, UR12, URZ ;  /* 0x0000000c140472a5 */ /* 0x008fe2000f8e00ff */
[----:B------:R-:W2:Y:S01]  /*11d0*/  LDCU.64 UR8, c[0x0][0xb28] ;  /* 0x00016500ff0877ac */ /* 0x000ea20008000a00 */
[----:B----4-:R-:W-:Y:S02]  /*11e0*/  UIMAD.WIDE.U32 UR10, UR6, UR12, URZ ;  /* 0x0000000c060a72a5 */ /* 0x010fe4000f8e00ff */
[----:B------:R-:W-:-:S02]  /*11f0*/  USHF.R.U32.HI UR5, URZ, UR13, UR5 ;  /* 0x0000000dff057299 */ /* 0x000fc40008011605 */
[----:B------:R-:W-:Y:S02]  /*1200*/  UISETP.NE.AND UP2, UPT, UR19, 0x1, UPT ;  /* 0x000000011300788c */ /* 0x000fe4000bf45270 */
[----:B------:R-:W-:Y:S01]  /*1210*/  USEL UR5, UR20, UR5, !UP0 ;  /* 0x0000000514057287 */ /* 0x000fe2000c000000 */
[----:B------:R-:W-:Y:S01]  /*1220*/  UMOV UR10, UR11 ;  /* 0x0000000b000a7c82 */ /* 0x000fe20008000000 */
[----:B------:R-:W-:Y:S02]  /*1230*/  UIMAD.WIDE.U32 UR16, UR24, UR15, URZ ;  /* 0x0000000f181072a5 */ /* 0x000fe4000f8e00ff */
[----:B------:R-:W-:Y:S02]  /*1240*/  @UP0 USHF.R.U32.HI UR6, URZ, UR13, UR10 ;  /* 0x0000000dff060299 */ /* 0x000fe4000801160a */
[----:B------:R-:W-:Y:S02]  /*1250*/  UISETP.NE.AND UP0, UPT, UR14, 0x1, UPT ;  /* 0x000000010e00788c */ /* 0x000fe4000bf05270 */
[----:B-1----:R-:W-:-:S02]  /*1260*/  UIMAD.WIDE.U32 UR10, UR7, UR15, URZ ;  /* 0x0000000f070a72a5 */ /* 0x002fc4000f8e00ff */
[----:B--2---:R-:W-:Y:S01]  /*1270*/  UIMAD.WIDE.U32 UR12, UR6, UR8, URZ ;  /* 0x00000008060c72a5 */ /* 0x004fe2000f8e00ff */
[----:B------:R-:W-:Y:S02]  /*1280*/  UMOV UR4, UR17 ;  /* 0x0000001100047c82 */ /* 0x000fe40008000000 */
[----:B------:R-:W-:Y:S02]  /*1290*/  USHF.R.U32.HI UR4, URZ, UR22, UR4 ;  /* 0x00000016ff047299 */ /* 0x000fe40008011604 */
[----:B------:R-:W-:Y:S02]  /*12a0*/  UMOV UR10, UR11 ;  /* 0x0000000b000a7c82 */ /* 0x000fe40008000000 */
[----:B------:R-:W-:Y:S01]  /*12b0*/  UMOV UR12, UR13 ;  /* 0x0000000d000c7c82 */ /* 0x000fe20008000000 */
[----:B------:R-:W-:Y:S02]  /*12c0*/  @UP0 USHF.R.U32.HI UR7, URZ, UR22, UR10 ;  /* 0x00000016ff070299 */ /* 0x000fe4000801160a */
[----:B------:R-:W-:-:S02]  /*12d0*/  USEL UR4, UR24, UR4, !UP0 ;  /* 0x0000000418047287 */ /* 0x000fc4000c000000 */
[----:B------:R-:W-:Y:S02]  /*12e0*/  UIMAD.WIDE.U32 UR10, UR7, UR8, URZ ;  /* 0x00000008070a72a5 */ /* 0x000fe4000f8e00ff */
[----:B------:R-:W-:Y:S02]  /*12f0*/  @UP2 USHF.R.U32.HI UR6, URZ, UR9, UR12 ;  /* 0x00000009ff062299 */ /* 0x000fe4000801160c */
[----:B------:R-:W-:-:S03]  /*1300*/  UIMAD.WIDE.U32 UR12, UR4, UR8, URZ ;  /* 0x00000008040c72a5 */ /* 0x000fc6000f8e00ff */
[----:B------:R-:W-:Y:S02]  /*1310*/  UMOV UR10, UR11 ;  /* 0x0000000b000a7c82 */ /* 0x000fe40008000000 */
[----:B------:R-:W-:Y:S02]  /*1320*/  @UP2 USHF.R.U32.HI UR7, URZ, UR9, UR10 ;  /* 0x00000009ff072299 */ /* 0x000fe4000801160a */
[----:B------:R-:W-:Y:S02]  /*1330*/  UIMAD UR10, UR6, UR19, URZ ;  /* 0x00000013060a72a4 */ /* 0x000fe4000f8e02ff */
[----:B------:R-:W-:-:S04]  /*1340*/  UIMAD UR7, UR7, UR19, URZ ;  /* 0x00000013070772a4 */ /* 0x000fc8000f8e02ff */
[----:B------:R-:W-:-:S03]  /*1350*/  UISETP.GE.AND UP0, UPT, UR4, UR7, UPT ;  /* 0x000000070400728c */ /* 0x000fc6000bf06270 */
[----:B------:R-:W-:Y:S01]  /*1360*/  UMOV UR7, UR13 ;  /* 0x0000000d00077c82 */ /* 0x000fe20008000000 */
[----:B------:R-:W-:Y:S02]  /*1370*/  UISETP.GE.OR UP0, UPT, UR5, UR10, UP0 ;  /* 0x0000000a0500728c */ /* 0x000fe40008706670 */
[----:B------:R-:W-:Y:S02]  /*1380*/  UIMAD.WIDE.U32 UR10, UR5, UR8, URZ ;  /* 0x00000008050a72a5 */ /* 0x000fe4000f8e00ff */
[----:B------:R-:W-:Y:S02]  /*1390*/  USHF.R.U32.HI UR7, URZ, UR9, UR7 ;  /* 0x00000009ff077299 */ /* 0x000fe40008011607 */
[----:B------:R-:W-:Y:S02]  /*13a0*/  UIADD3 UR10, UPT, UPT, -UR4, URZ, URZ ;  /* 0x000000ff040a7290 */ /* 0x000fe4000fffe1ff */
[----:B------:R-:W-:Y:S02]  /*13b0*/  USEL UR7, UR4, UR7, !UP2 ;  /* 0x0000000704077287 */ /* 0x000fe4000d000000 */
[----:B------:R-:W-:Y:S01]  /*13c0*/  UIMAD UR10, UR14, UR10, UR24 ;  /* 0x0000000a0e0a72a4 */ /* 0x000fe2000f8e0218 */
[----:B------:R-:W-:Y:S01]  /*13d0*/  @!UP0 UMOV UR8, UR11 ;  /* 0x0000000b00088c82 */ /* 0x000fe20008000000 */
[----:B------:R-:W-:-:S02]  /*13e0*/  UIADD3 UR11, UPT, UPT, -UR5, URZ, URZ ;  /* 0x000000ff050b7290 */ /* 0x000fc4000fffe1ff */
[----:B------:R-:W-:Y:S02]  /*13f0*/  @!UP0 USHF.R.U32.HI UR8, URZ, UR9, UR8 ;  /* 0x00000009ff088299 */ /* 0x000fe40008011608 */
[----:B------:R-:W-:Y:S02]  /*1400*/  UIADD3 UR9, UPT, UPT, -UR7, URZ, URZ ;  /* 0x000000ff07097290 */ /* 0x000fe4000fffe1ff */
[----:B------:R-:W-:Y:S02]  /*1410*/  @!UP0 USEL UR8, UR5, UR8, !UP2 ;  /* 0x0000000805088287 */ /* 0x000fe4000d000000 */
[----:B------:R-:W-:Y:S02]  /*1420*/  UIMAD UR9, UR19, UR9, UR4 ;  /* 0x00000009130972a4 */ /* 0x000fe4000f8e0204 */
[----:B------:R-:W-:Y:S02]  /*1430*/  @!UP0 UIADD3 UR7, UPT, UPT, UR7, -UR8, URZ ;  /* 0x8000000807078290 */ /* 0x000fe4000fffe0ff */
[----:B------:R-:W-:-:S02]  /*1440*/  @!UP0 UIMAD UR6, UR9, UR6, UR8 ;  /* 0x00000006090682a4 */ /* 0x000fc4000f8e0208 */
[----:B------:R-:W-:Y:S02]  /*1450*/  @!UP0 UIMAD UR4, UR7, UR19, UR5 ;  /* 0x00000013070482a4 */ /* 0x000fe4000f8e0205 */
[----:B------:R-:W-:Y:S02]  /*1460*/  UIMAD UR20, UR21, UR11, UR20 ;  /* 0x0000000b151472a4 */ /* 0x000fe4000f8e0214 */
[----:B------:R-:W-:Y:S01]  /*1470*/  UIMAD UR24, UR4, UR14, UR10 ;  /* 0x0000000e041872a4 */ /* 0x000fe2000f8e020a */
[----:B------:R-:W-:Y:S02]  /*1480*/  @!UP0 UMOV UR5, UR6 ;  /* 0x0000000600058c82 */ /* 0x000fe40008000000 */
[----:B------:R-:W-:-:S12]  /*1490*/  UIMAD UR20, UR5, UR21, UR20 ;  /* 0x00000015051472a4 */ /* 0x000fd8000f8e0214 */
.L_x_18:
[----:B------:R-:W-:-:S09]  /*14a0*/  UISETP.NE.AND UP0, UPT, UR25, 0x1, UPT ;  /* 0x000000011900788c */ /* 0x000fd2000bf05270 */
[----:B------:R-:W-:Y:S05]  /*14b0*/  BRA.U UP0, `(.L_x_19) ;  /* 0x0000000100407547 */ /* 0x000fea000b800000 */
[----:B------:R-:W2:Y:S01]  /*14c0*/  LDCU.128 UR8, c[0x0][0xb10] ;  /* 0x00016200ff0877ac */ /* 0x000ea20008000c00 */
[----:B------:R-:W3:Y:S01]  /*14d0*/  LDCU UR12, c[0x0][0xb0c] ;  /* 0x00016180ff0c77ac */ /* 0x000ee20008000800 */
[----:B------:R-:W4:Y:S01]  /*14e0*/  LDCU UR13, c[0x0][0xb20] ;  /* 0x00016400ff0d77ac */ /* 0x000f220008000800 */
[----:B--2---:R-:W-:Y:S02]  /*14f0*/  UIMAD.WIDE.U32 UR4, UR20, UR8, URZ ;  /* 0x00000008140472a5 */ /* 0x004fe4000f8e00ff */
[----:B------:R-:W-:Y:S02]  /*1500*/  UIMAD.WIDE.U32 UR6, UR24, UR11, URZ ;  /* 0x0000000b180672a5 */ /* 0x000fe4000f8e00ff */
[----:B---3--:R-:W-:Y:S02]  /*1510*/  UISETP.NE.AND UP0, UPT, UR12, 0x1, UPT ;  /* 0x000000010c00788c */ /* 0x008fe4000bf05270 */
[----:B------:R-:W-:-:S03]  /*1520*/  USHF.R.U32.HI UR5, URZ, UR9, UR5 ;  /* 0x00000009ff057299 */ /* 0x000fc60008011605 */
[----:B------:R-:W-:Y:S01]  /*1530*/  UMOV UR4, UR7 ;  /* 0x0000000700047c82 */ /* 0x000fe20008000000 */
[----:B------:R-:W-:Y:S02]  /*1540*/  USEL UR5, UR20, UR5, !UP0 ;  /* 0x0000000514057287 */ /* 0x000fe4000c000000 */
[----:B------:R-:W-:Y:S02]  /*1550*/  UISETP.NE.AND UP0, UPT, UR10, 0x1, UPT ;  /* 0x000000010a00788c */ /* 0x000fe4000bf05270 */
[----:B----4-:R-:W-:-:S04]  /*1560*/  USHF.R.U32.HI UR4, URZ, UR13, UR4 ;  /* 0x0000000dff047299 */ /* 0x010fc80008011604 */
[----:B------:R-:W-:-:S04]  /*1570*/  USEL UR4, UR24, UR4, !UP0 ;  /* 0x0000000418047287 */ /* 0x000fc8000c000000 */
[----:B------:R-:W-:Y:S02]  /*1580*/  UIADD3 UR6, UPT, UPT, UR5, -UR4, URZ ;  /* 0x8000000405067290 */ /* 0x000fe4000fffe0ff */
[----:B------:R-:W-:Y:S02]  /*1590*/  UIADD3 UR4, UPT, UPT, -UR5, UR4, URZ ;  /* 0x0000000405047290 */ /* 0x000fe4000fffe1ff */
[----:B------:R-:W-:Y:S02]  /*15a0*/  UIMAD UR24, UR6, UR10, UR24 ;  /* 0x0000000a061872a4 */ /* 0x000fe4000f8e0218 */
[----:B------:R-:W-:-:S12]  /*15b0*/  UIMAD UR20, UR4, UR12, UR20 ;  /* 0x0000000c041472a4 */ /* 0x000fd8000f8e0214 */
.L_x_19:
[----:B------:R-:W-:Y:S01]  /*15c0*/  UISETP.NE.AND UP0, UPT, UR18, 0x2, UPT ;  /* 0x000000021200788c */ /* 0x000fe2000bf05270 */
[----:B------:R-:W-:Y:S09]  /*15d0*/  BRA.U !UP5, `(.L_x_20) ;  /* 0x000000010d0c7547 */ /* 0x000ff2000b800000 */
[----:B------:R-:W-:Y:S01]  /*15e0*/  UCGABAR_WAIT ;  /* 0x0000000000007dc7 */ /* 0x000fe20008000000 */
[----:B------:R-:W-:Y:S01]  /*15f0*/  CCTL.IVALL ;  /* 0x00000000ff00798f */ /* 0x000fe20002000000 */
[----:B------:R-:W-:Y:S05]  /*1600*/  BRA `(.L_x_21) ;  /* 0x0000000000047947 */ /* 0x000fea0003800000 */
.L_x_20:
[----:B------:R-:W-:Y:S06]  /*1610*/  BAR.SYNC.DEFER_BLOCKING 0x0 ;  /* 0x0000000000007b1d */ /* 0x000fec0000010000 */
.L_x_21:
[----:B------:R-:W-:Y:S05]  /*1620*/  BRA.U UP0, `(.L_x_22) ;  /* 0x00000015004c7547 */ /* 0x000fea000b800000 */
[----:B------:R-:W2:Y:S01]  /*1630*/  LDCU UR6, c[0x0][0x38c] ;  /* 0x00007180ff0677ac */ /* 0x000ea20008000800 */
[----:B------:R-:W-:Y:S01]  /*1640*/  PLOP3.LUT P1, PT, PT, PT, UP3, 0x80, 0x8 ;  /* 0x000000000008781c */ /* 0x000fe20003f2f038 */
[----:B------:R-:W-:Y:S01]  /*1650*/  IMAD.MOV.U32 R12, RZ, RZ, 0x1 ;  /* 0x00000001ff0c7424 */ /* 0x000fe200078e00ff */
[----:B------:R-:W-:Y:S01]  /*1660*/  ISETP.EQ.OR P2, PT, R0, RZ, P3 ;  /* 0x000000ff0000720c */ /* 0x000fe20001f42670 */
[----:B------:R-:W-:Y:S01]  /*1670*/  UISETP.NE.AND UP1, UPT, UR18, URZ, UPT ;  /* 0x000000ff1200728c */ /* 0x000fe2000bf25270 */
[----:B------:R-:W-:Y:S01]  /*1680*/  PLOP3.LUT P1, PT, P1, PT, PT, 0x8, 0x80 ;  /* 0x000000000080781c */ /* 0x000fe20000f2e170 */
[----:B------:R-:W-:Y:S01]  /*1690*/  USEL UR29, URZ, 0x1, UP6 ;  /* 0x00000001ff1d7887 */ /* 0x000fe2000b000000 */
[----:B------:R-:W-:Y:S01]  /*16a0*/  CS2R R10, SRZ ;  /* 0x00000000000a7805 */ /* 0x000fe2000001ff00 */
[----:B------:R-:W-:Y:S01]  /*16b0*/  IMAD.MOV.U32 R9, RZ, RZ, RZ ;  /* 0x000000ffff097224 */ /* 0x000fe200078e00ff */
[----:B------:R-:W3:Y:S01]  /*16c0*/  LDCU UR44, c[0x0][0x370] ;  /* 0x00006e00ff2c77ac */ /* 0x000ee20008000800 */
[----:B------:R-:W-:Y:S01]  /*16d0*/  IMAD.MOV.U32 R8, RZ, RZ, 0x1 ;  /* 0x00000001ff087424 */ /* 0x000fe200078e00ff */
[----:B------:R-:W4:Y:S01]  /*16e0*/  LDCU.64 UR38, c[0x0][0x348] ;  /* 0x00006900ff2677ac */ /* 0x000f220008000a00 */
[----:B------:R-:W-:-:S02]  /*16f0*/  USHF.R.U32.HI UR49, URZ, 0x6, UR23 ;  /* 0x00000006ff317899 */ /* 0x000fc40008011617 */
[----:B--2---:R-:W-:Y:S02]  /*1700*/  UIADD3 UR5, UPT, UPT, UR6, 0x7f, URZ ;  /* 0x0000007f06057890 */ /* 0x004fe4000fffe0ff */
[----:B------:R-:W-:Y:S02]  /*1710*/  UIADD3 UR50, UPT, UPT, UR6, 0xfe, URZ ;  /* 0x000000fe06327890 */ /* 0x000fe4000fffe0ff */
[----:B------:R-:W-:Y:S01]  /*1720*/  USHF.R.S32.HI UR4, URZ, 0x1f, UR5 ;  /* 0x0000001fff047899 */ /* 0x000fe20008011405 */
[----:B------:R-:W2:Y:S03]  /*1730*/  LDCU UR43, c[0x0][0x374] ;  /* 0x00006e80ff2b77ac */ /* 0x000ea60008000800 */
[----:B------:R-:W-:Y:S02]  /*1740*/  ULEA.HI UR4, UR4, UR5, URZ, 0x7 ;  /* 0x0000000504047291 */ /* 0x000fe4000f8f38ff */
[----:B------:R-:W-:-:S02]  /*1750*/  USEL UR29, UR29, 0x2, UP1 ;  /* 0x000000021d1d7887 */ /* 0x000fc40008800000 */
[----:B------:R-:W-:Y:S02]  /*1760*/  USHF.R.S32.HI UR46, URZ, 0x7, UR4 ;  /* 0x00000007ff2e7899 */ /* 0x000fe40008011404 */
[----:B------:R-:W-:Y:S02]  /*1770*/  UIADD3 UR4, UPT, UPT, UR6, -0x1, URZ ;  /* 0xffffffff06047890 */ /* 0x000fe4000fffe0ff */
[----:B------:R-:W-:Y:S02]  /*1780*/  UISETP.LT.U32.AND UP0, UPT, UR46, 0x5, UPT ;  /* 0x000000052e00788c */ /* 0x000fe4000bf01070 */
[----:B------:R-:W-:Y:S02]  /*1790*/  UISETP.GE.U32.AND UP2, UPT, UR4, -0xff, UPT ;  /* 0xffffff010400788c */ /* 0x000fe4000bf46070 */
[----:B------:R-:W-:Y:S01]  /*17a0*/  USEL UR45, UR46, 0x5, UP0 ;  /* 0x000000052e2d7887 */ /* 0x000fe20008000000 */
[----:B------:R-:W-:-:S03]  /*17b0*/  UMOV UR21, URZ ;  /* 0x000000ff00157c82 */ /* 0x000fc60008000000 */
[----:B------:R-:W-:Y:S02]  /*17c0*/  UIADD3 UR22, UPT, UPT, UR45, -0x1, URZ ;  /* 0xffffffff2d167890 */ /* 0x000fe4000fffe0ff */
[----:B------:R-:W-:-:S03]  /*17d0*/  UIADD3 UR48, UPT, UPT, UR46, -UR45, URZ ;  /* 0x8000002d2e307290 */ /* 0x000fc6000fffe0ff */
[----:B------:R-:W-:-:S04]  /*17e0*/  @UP2 UIADD3 UR22, UPT, UPT, UR45, URZ, URZ ;  /* 0x000000ff2d162290 */ /* 0x000fc8000fffe0ff */
[----:B--234-:R-:W-:-:S12]  /*17f0*/  UIADD3 UR22, UPT, UPT, UR22, 0x1, URZ ;  /* 0x0000000116167890 */ /* 0x01cfd8000fffe0ff */
.L_x_42:
[----:B------:R-:W-:Y:S01]  /*1800*/  UISETP.NE.AND UP0, UPT, UR47, URZ, UPT ;  /* 0x000000ff2f00728c */ /* 0x000fe2000bf05270 */
[----:B------:R-:W2:Y:S08]  /*1810*/  S2UR UR47, SR_CgaCtaId ;  /* 0x00000000002f79c3 */ /* 0x000eb00000008800 */
[----:B------:R-:W-:Y:S05]  /*1820*/  BRA.U UP0, `(.L_x_23) ;  /* 0x0000000100347547 */ /* 0x000fea000b800000 */
[----:B------:R-:W3:Y:S01]  /*1830*/  S2R R0, SR_CgaCtaId ;  /* 0x0000000000007919 */ /* 0x000ee20000008800 */
[----:B------:R-:W-:-:S04]  /*1840*/  MOV R2, 0x400 ;  /* 0x0000040000027802 */ /* 0x000fc80000000f00 */
[----:B---3--:R-:W-:Y:S02]  /*1850*/  LEA R0, R0, R2, 0x18 ;  /* 0x0000000200007211 */ /* 0x008fe400078ec0ff */
[----:B------:R-:W-:-:S03]  /*1860*/  SHF.L.U32 R2, R8, 0x1f, RZ ;  /* 0x0000001f08027819 */ /* 0x000fc600000006ff */
[----:B------:R-:W-:-:S04]  /*1870*/  IMAD R0, R9, 0x8, R0 ;  /* 0x0000000809007824 */ /* 0x000fc800078e0200 */
[----:B------:R-:W3:Y:S02]  /*1880*/  SYNCS.PHASECHK.TRANS64.TRYWAIT P0, [R0+URZ+0x100], R2 ;  /* 0x00010002000075a7 */ /* 0x000ee400080011ff */
[----:B---3--:R-:W-:Y:S05]  /*1890*/  @!P0 BRA `(.L_x_24) ;  /* 0x0000006400c08947 */ /* 0x008fea0003800000 */
.L_x_130:
[----:B------:R-:W-:Y:S01]  /*18a0*/  VIADD R9, R9, 0x1 ;  /* 0x0000000109097836 */ /* 0x000fe20000000000 */
[----:B------:R3:W-:Y:S04]  /*18b0*/  SYNCS.ARRIVE.TRANS64.A1T0 RZ, [R0+URZ+0xf0], RZ ;  /* 0x0000f0ff00ff79a7 */ /* 0x0007e800081000ff */
[----:B------:R-:W-:-:S04]  /*18c0*/  ISETP.NE.AND P0, PT, R9, 0x2, PT ;  /* 0x000000020900780c */ /* 0x000fc80003f05270 */
[----:B------:R-:W-:Y:S02]  /*18d0*/  SEL R9, R9, RZ, P0 ;  /* 0x000000ff09097207 */ /* 0x000fe40000000000 */
[----:B---3--:R-:W-:-:S04]  /*18e0*/  SEL R0, RZ, 0x1, P0 ;  /* 0x00000001ff007807 */ /* 0x008fc80000000000 */
[----:B------:R-:W-:-:S07]  /*18f0*/  LOP3.LUT R8, R8, R0, RZ, 0x3c, !PT ;  /* 0x0000000008087212 */ /* 0x000fce00078e3cff */
.L_x_23:
[----:B------:R-:W-:Y:S01]  /*1900*/  UMOV UR13, 0x400 ;  /* 0x00000400000d7882 */ /* 0x000fe20000000000 */
[----:B------:R-:W-:Y:S01]  /*1910*/  SHF.L.U32 R0, R12, 0x1f, RZ ;  /* 0x0000001f0c007819 */ /* 0x000fe200000006ff */
[----:B--2---:R-:W-:Y:S02]  /*1920*/  ULEA UR13, UR47, UR13, 0x18 ;  /* 0x0000000d2f0d7291 */ /* 0x004fe4000f8ec0ff */
[----:B------:R-:W-:Y:S02]  /*1930*/  UISETP.GE.U32.AND UP0, UPT, UR50, 0xff, UPT ;  /* 0x000000ff3200788c */ /* 0x000fe4000bf06070 */
[----:B------:R-:W-:Y:S02]  /*1940*/  ULEA UR4, UR21, UR13, 0x3 ;  /* 0x0000000d15047291 */ /* 0x000fe4000f8e18ff */
[----:B------:R-:W-:Y:S02]  /*1950*/  USHF.L.U32 UR35, UR20, 0x6, URZ ;  /* 0x0000000614237899 */ /* 0x000fe400080006ff */
[----:B------:R-:W-:Y:S01]  /*1960*/  UIMAD UR19, UR24, 0x60, UR49 ;  /* 0x00000060181378a4 */ /* 0x000fe2000f8e0231 */
[----:B------:R-:W-:-:S04]  /*1970*/  UMOV UR14, URZ ;  /* 0x000000ff000e7c82 */ /* 0x000fc80008000000 */
[----:B------:R2:W3:Y:S01]  /*1980*/  SYNCS.PHASECHK.TRANS64.TRYWAIT P0, [UR4+0x28], R0 ;  /* 0x00002800ff0075a7 */ /* 0x0004e20008001104 */
[----:B------:R-:W-:Y:S06]  /*1990*/  BRA.U !UP0, `(.L_x_25) ;  /* 0x0000000108f07547 */ /* 0x000fec000b800000 */
[----:B------:R-:W-:Y:S01]  /*19a0*/  UMOV UR15, URZ ;  /* 0x000000ff000f7c82 */ /* 0x000fe20008000000 */
[----:B------:R-:W-:-:S05]  /*19b0*/  UMOV UR4, UR21 ;  /* 0x0000001500047c82 */ /* 0x000fca0008000000 */
.L_x_31:
[----:B------:R-:W-:Y:S01]  /*19c0*/  ULEA UR33, UR4, UR13, 0x3 ;  /* 0x0000000d04217291 */ /* 0x000fe2000f8e18ff */
[----:B---3--:R-:W-:Y:S01]  /*19d0*/  @!P3 MOV R2, 0xa000 ;  /* 0x0000a0000002b802 */ /* 0x008fe20000000f00 */
[----:B-1-3--:R-:W-:Y:S10]  /*19e0*/  @P0 BRA `(.L_x_26) ;  /* 0x00000000000c0947 */ /* 0x00aff40003800000 */
[----:B------:R-:W-:-:S04]  /*19f0*/  SHF.L.U32 R3, R12, 0x1f, RZ ;  /* 0x0000001f0c037819 */ /* 0x000fc800000006ff */
[----:B------:R-:W3:Y:S02]  /*1a00*/  SYNCS.PHASECHK.TRANS64.TRYWAIT P0, [UR33+0x28], R3 ;  /* 0x00002803ff0075a7 */ /* 0x000ee40008001121 */
[----:B---3--:R-:W-:Y:S05]  /*1a10*/  @!P0 BRA `(.L_x_27) ;  /* 0x0000006400748947 */ /* 0x008fea0003800000 */
.L_x_26:
[----:B------:R3:W-:Y:S01]  /*1a20*/  @!P3 SYNCS.ARRIVE.TRANS64 RZ, [UR33], R2 ;  /* 0x00000002ffffb9a7 */ /* 0x0007e20008000021 */
[----:B------:R-:W-:-:S04]  /*1a30*/  ULOP3.LUT UR5, UR29, 0x2, URZ, 0xfc, !UPT ;  /* 0x000000021d057892 */ /* 0x000fc8000f8efcff */
[----:B------:R-:W-:-:S09]  /*1a40*/  UISETP.NE.AND UP0, UPT, UR5, 0x2, UPT ;  /* 0x000000020500788c */ /* 0x000fd2000bf05270 */
[----:B------:R-:W-:Y:S05]  /*1a50*/  BRA.U UP0, `(.L_x_28) ;  /* 0x0000000100047547 */ /* 0x000fea000b800000 */
[----:B-1----:R-:W-:Y:S05]  /*1a60*/  BPT.TRAP 0x1 ;  /* 0x000000040000795c */ /* 0x002fea0000300000 */
.L_x_28:
[----:B------:R-:W-:Y:S04]  /*1a70*/  BSSY.RECONVERGENT B0, `(.L_x_29) ;  /* 0x0000003000007945 */ /* 0x000fe80003800200 */
[----:B------:R-:W-:Y:S05]  /*1a80*/  @P2 BRA `(.L_x_30) ;  /* 0x0000000000042947 */ /* 0x000fea0003800000 */
[----:B-1----:R-:W-:Y:S05]  /*1a90*/  BPT.TRAP 0x1 ;  /* 0x000000040000795c */ /* 0x002fea0000300000 */
.L_x_30:
[----:B-1----:R-:W-:Y:S05]  /*1aa0*/  BSYNC.RECONVERGENT B0 ;  /* 0x0000000000007941 */ /* 0x002fea0003800200 */
.L_x_29:
[----:B------:R-:W-:Y:S02]  /*1ab0*/  UIADD3 UR5, UPT, UPT, UR4, 0x1, URZ ;  /* 0x0000000104057890 */ /* 0x000fe4000fffe0ff */
[----:B------:R-:W-:Y:S02]  /*1ac0*/  ULEA UR24, UR4, UR13, 0xe ;  /* 0x0000000d04187291 */ /* 0x000fe4000f8e70ff */
[----:B------:R-:W-:Y:S02]  /*1ad0*/  UISETP.NE.AND UP0, UPT, UR5, 0x5, UPT ;  /* 0x000000050500788c */ /* 0x000fe4000bf05270 */
[----:B------:R-:W-:Y:S02]  /*1ae0*/  UIMAD UR8, UR4, 0x3000, UR23 ;  /* 0x00003000040878a4 */ /* 0x000fe4000f8e0217 */
[----:B------:R-:W-:Y:S02]  /*1af0*/  USEL UR6, URZ, 0x1, UP0 ;  /* 0x00000001ff067887 */ /* 0x000fe40008000000 */
[----:B------:R-:W-:-:S02]  /*1b00*/  USEL UR21, UR5, URZ, UP0 ;  /* 0x000000ff05157287 */ /* 0x000fc40008000000 */
[----:B------:R-:W-:Y:S02]  /*1b10*/  UIADD3 UR4, UP0, UPT, UR38, 0x180, URZ ;  /* 0x0000018026047890 */ /* 0x000fe4000ff1e0ff */
[----:B------:R-:W-:Y:S01]  /*1b20*/  ULEA UR5, UR21, UR13, 0x3 ;  /* 0x0000000d15057291 */ /* 0x000fe2000f8e18ff */
[----:B------:R-:W-:Y:S01]  /*1b30*/  LOP3.LUT R12, R12, UR6, RZ, 0x3c, !PT ;  /* 0x000000060c0c7c12 */ /* 0x000fe2000f8e3cff */
[----:B------:R-:W-:Y:S02]  /*1b40*/  USHF.L.U32 UR34, UR15, 0x7, URZ ;  /* 0x000000070f227899 */ /* 0x000fe400080006ff */
[----:B------:R-:W-:Y:S01]  /*1b50*/  UIADD3 UR15, UPT, UPT, UR15, 0x1, URZ ;  /* 0x000000010f0f7890 */ /* 0x000fe2000fffe0ff */
[----:B--2---:R-:W-:Y:S01]  /*1b60*/  SHF.L.U32 R0, R12, 0x1f, RZ ;  /* 0x0000001f0c007819 */ /* 0x004fe200000006ff */
[----:B------:R-:W-:Y:S02]  /*1b70*/  UIADD3 UR6, UP1, UPT, UR38, 0x80, URZ ;  /* 0x0000008026067890 */ /* 0x000fe4000ff3e0ff */
[----:B------:R-:W-:Y:S01]  /*1b80*/  ULEA UR8, UR8, UR13, 0x1 ;  /* 0x0000000d08087291 */ /* 0x000fe2000f8e08ff */
[----:B------:R4:W1:Y:S01]  /*1b90*/  SYNCS.PHASECHK.TRANS64.TRYWAIT P0, [UR5+0x28], R0 ;  /* 0x00002800ff0075a7 */ /* 0x0008620008001105 */
[----:B------:R-:W-:-:S02]  /*1ba0*/  UIADD3.X UR5, UPT, UPT, URZ, UR39, URZ, UP0, !UPT ;  /* 0x00000027ff057290 */ /* 0x000fc400087fe4ff */
[----:B------:R-:W-:Y:S02]  /*1bb0*/  UISETP.NE.AND UP0, UPT, UR15, UR22, UPT ;  /* 0x000000160f00728c */ /* 0x000fe4000bf05270 */
[----:B------:R-:W-:Y:S02]  /*1bc0*/  UIADD3.X UR7, UPT, UPT, URZ, UR39, URZ, UP1, !UPT ;  /* 0x00000027ff077290 */ /* 0x000fe40008ffe4ff */
[----:B------:R-:W-:Y:S02]  /*1bd0*/  UIADD3 UR32, UPT, UPT, UR24, 0x3400, URZ ;  /* 0x0000340018207890 */ /* 0x000fe4000fffe0ff */
[----:B------:R-:W-:Y:S02]  /*1be0*/  UIADD3 UR26, UPT, UPT, UR34, 0x40, URZ ;  /* 0x00000040221a7890 */ /* 0x000fe4000fffe0ff */
[----:B------:R-:W-:Y:S02]  /*1bf0*/  UIADD3 UR24, UPT, UPT, UR24, 0x5400, URZ ;  /* 0x0000540018187890 */ /* 0x000fe4000fffe0ff */
[----:B------:R-:W-:-:S02]  /*1c00*/  UIADD3 UR16, UPT, UPT, UR8, 0x17400, URZ ;  /* 0x0001740008107890 */ /* 0x000fc4000fffe0ff */
[----:B------:R-:W-:Y:S01]  /*1c10*/  UIADD3 UR8, UPT, UPT, UR8, 0x1a400, URZ ;  /* 0x0001a40008087890 */ /* 0x000fe2000fffe0ff */
[----:B------:R-:W-:Y:S01]  /*1c20*/  UMOV UR30, 0x0 ;  /* 0x00000000001e7882 */ /* 0x000fe20000000000 */
[----:B------:R-:W-:Y:S01]  /*1c30*/  UMOV UR31, 0x10000000 ;  /* 0x10000000001f7882 */ /* 0x000fe20000000000 */
[----:B------:R-:W-:Y:S01]  /*1c40*/  UMOV UR25, UR33 ;  /* 0x0000002100197c82 */ /* 0x000fe20008000000 */
[----:B------:R-:W-:Y:S01]  /*1c50*/  UMOV UR27, UR35 ;  /* 0x00000023001b7c82 */ /* 0x000fe20008000000 */
[----:B------:R-:W-:Y:S01]  /*1c60*/  UMOV UR28, UR36 ;  /* 0x00000024001c7c82 */ /* 0x000fe20008000000 */
[----:B------:R-:W-:Y:S01]  /*1c70*/  UMOV UR14, 0x30000 ;  /* 0x00030000000e7882 */ /* 0x000fe20000000000 */
[----:B------:R-:W-:Y:S01]  /*1c80*/  UMOV UR17, UR33 ;  /* 0x0000002100117c82 */ /* 0x000fe20008000000 */
[----:B------:R-:W-:Y:S01]  /*1c90*/  UMOV UR20, UR36 ;  /* 0x0000002400147c82 */ /* 0x000fe20008000000 */
[----:B------:R-:W-:Y:S01]  /*1ca0*/  UMOV UR18, UR34 ;  /* 0x0000002200127c82 */ /* 0x000fe20008000000 */
[----:B------:R-:W-:Y:S01]  /*1cb0*/  UTMALDG.3D [UR32], [UR6], desc[UR30] ;  /* 0x00001e20060075b4 */ /* 0x000fe20008011000 */
[----:B------:R-:W-:Y:S01]  /*1cc0*/  UMOV UR11, UR19 ;  /* 0x00000013000b7c82 */ /* 0x000fe20008000000 */
[----:B------:R-:W-:Y:S01]  /*1cd0*/  UMOV UR12, UR36 ;  /* 0x00000024000c7c82 */ /* 0x000fe20008000000 */
[----:B------:R-:W-:Y:S01]  /*1ce0*/  UMOV UR9, UR33 ;  /* 0x0000002100097c82 */ /* 0x000fe20008000000 */
[----:B------:R-:W-:Y:S01]  /*1cf0*/  UMOV UR10, UR26 ;  /* 0x0000001a000a7c82 */ /* 0x000fe20008000000 */
[----:B------:R-:W-:Y:S01]  /*1d00*/  UTMALDG.3D [UR24], [UR6], desc[UR30] ;  /* 0x00001e18060075b4 */ /* 0x000fe20008011000 */
[----:B------:R-:W-:Y:S01]  /*1d10*/  UTMALDG.3D.MULTICAST [UR16], [UR4], UR14, desc[UR30] ;  /* 0x00001e10040073b4 */ /* 0x000fe2000801180e */
[----:B------:R2:W-:Y:S02]  /*1d20*/  UTMALDG.3D.MULTICAST [UR8], [UR4], UR14, desc[UR30] ;  /* 0x00001e08040073b4 */ /* 0x0005e4000801180e */
[----:B--2---:R-:W-:Y:S01]  /*1d30*/  UMOV UR14, UR22 ;  /* 0x00000016000e7c82 */ /* 0x004fe20008000000 */
[----:B------:R-:W-:Y:S01]  /*1d40*/  UMOV UR4, UR21 ;  /* 0x0000001500047c82 */ /* 0x000fe20008000000 */
[----:B----4-:R-:W-:Y:S05]  /*1d50*/  BRA.U UP0, `(.L_x_31) ;  /* 0xfffffffd00187547 */ /* 0x010fea000b83ffff */
.L_x_25:
[----:B------:R-:W-:Y:S01]  /*1d60*/  ULEA UR4, UR21, UR13, 0x3 ;  /* 0x0000000d15047291 */ /* 0x000fe2000f8e18ff */
[----:B--2---:R-:W-:Y:S01]  /*1d70*/  SHF.L.U32 R0, R12, 0x1f, RZ ;  /* 0x0000001f0c007819 */ /* 0x004fe200000006ff */
[----:B------:R-:W-:Y:S01]  /*1d80*/  @!P1 SYNCS.ARRIVE.TRANS64.A1T0 RZ, [UR13+0x88], RZ ;  /* 0x000088ffffff99a7 */ /* 0x000fe2000810000d */
[----:B------:R-:W-:-:S06]  /*1d90*/  UISETP.GT.AND UP0, UPT, UR46, UR45, UPT ;  /* 0x0000002d2e00728c */ /* 0x000fcc000bf04270 */
[----:B-1-3--:R1:W2:Y:S03]  /*1da0*/  SYNCS.PHASECHK.TRANS64.TRYWAIT P0, [UR4+0x28], R0 ;  /* 0x00002800ff0075a7 */ /* 0x00a2a60008001104 */
[----:B------:R-:W-:Y:S05]  /*1db0*/  BRA.U !UP0, `(.L_x_32) ;  /* 0x0000000108ec7547 */ /* 0x000fea000b800000 */
[----:B------:R-:W-:Y:S01]  /*1dc0*/  UIADD3 UR15, UPT, UPT, UR48, UR14, URZ ;  /* 0x0000000e300f7290 */ /* 0x000fe2000fffe0ff */
[----:B------:R-:W-:-:S11]  /*1dd0*/  UMOV UR4, UR21 ;  /* 0x0000001500047c82 */ /* 0x000fd60008000000 */
.L_x_38:
[----:B------:R-:W-:Y:S01]  /*1de0*/  ULEA UR33, UR4, UR13, 0x3 ;  /* 0x0000000d04217291 */ /* 0x000fe2000f8e18ff */
[----:B--2---:R-:W-:Y:S01]  /*1df0*/  @!P3 MOV R2, 0xa000 ;  /* 0x0000a0000002b802 */ /* 0x004fe20000000f00 */
[----:B--2-4-:R-:W-:Y:S10]  /*1e00*/  @P0 BRA `(.L_x_33) ;  /* 0x00000000000c0947 */ /* 0x014ff40003800000 */
[----:B------:R-:W-:-:S04]  /*1e10*/  SHF.L.U32 R3, R12, 0x1f, RZ ;  /* 0x0000001f0c037819 */ /* 0x000fc800000006ff */
[----:B------:R-:W2:Y:S02]  /*1e20*/  SYNCS.PHASECHK.TRANS64.TRYWAIT P0, [UR33+0x28], R3 ;  /* 0x00002803ff0075a7 */ /* 0x000ea40008001121 */
[----:B--2---:R-:W-:Y:S05]  /*1e30*/  @!P0 BRA `(.L_x_34) ;  /* 0x0000006000848947 */ /* 0x004fea0003800000 */
.L_x_33:
[----:B------:R2:W-:Y:S01]  /*1e40*/  @!P3 SYNCS.ARRIVE.TRANS64 RZ, [UR33], R2 ;  /* 0x00000002ffffb9a7 */ /* 0x0005e20008000021 */
[----:B------:R-:W-:-:S04]  /*1e50*/  ULOP3.LUT UR5, UR29, 0x2, URZ, 0xfc, !UPT ;  /* 0x000000021d057892 */ /* 0x000fc8000f8efcff */
[----:B------:R-:W-:-:S09]  /*1e60*/  UISETP.NE.AND UP0, UPT, UR5, 0x2, UPT ;  /* 0x000000020500788c */ /* 0x000fd2000bf05270 */
[----:B------:R-:W-:Y:S05]  /*1e70*/  BRA.U UP0, `(.L_x_35) ;  /* 0x0000000100047547 */ /* 0x000fea000b800000 */
[----:B------:R-:W-:Y:S05]  /*1e80*/  BPT.TRAP 0x1 ;  /* 0x000000040000795c */ /* 0x000fea0000300000 */
.L_x_35:
[----:B------:R-:W-:Y:S04]  /*1e90*/  BSSY.RECONVERGENT B0, `(.L_x_36) ;  /* 0x0000003000007945 */ /* 0x000fe80003800200 */
[----:B------:R-:W-:Y:S05]  /*1ea0*/  @P2 BRA `(.L_x_37) ;  /* 0x0000000000042947 */ /* 0x000fea0003800000 */
[----:B------:R-:W-:Y:S05]  /*1eb0*/  BPT.TRAP 0x1 ;  /* 0x000000040000795c */ /* 0x000fea0000300000 */
.L_x_37:
[----:B------:R-:W-:Y:S05]  /*1ec0*/  BSYNC.RECONVERGENT B0 ;  /* 0x0000000000007941 */ /* 0x000fea0003800200 */
.L_x_36:
        /* <DEDUP_REMOVED lines=11> */
[----:B-1----:R-:W-:Y:S01]  /*1f80*/  SHF.L.U32 R0, R12, 0x1f, RZ ;  /* 0x0000001f0c007819 */ /* 0x002fe200000006ff */
[----:B------:R-:W-:Y:S02]  /*1f90*/  UIADD3 UR6, UP1, UPT, UR38, 0x80, URZ ;  /* 0x0000008026067890 */ /* 0x000fe4000ff3e0ff */
[----:B------:R-:W-:Y:S01]  /*1fa0*/  ULEA UR8, UR8, UR13, 0x1 ;  /* 0x0000000d08087291 */ /* 0x000fe2000f8e08ff */
[----:B------:R3:W4:Y:S01]  /*1fb0*/  SYNCS.PHASECHK.TRANS64.TRYWAIT P0, [UR5+0x28], R0 ;  /* 0x00002800ff0075a7 */ /* 0x0007220008001105 */
        /* <DEDUP_REMOVED lines=16> */
[----:B------:R-:W-:Y:S01]  /*20c0*/  UTMALDG.3D [UR32], [UR6], desc[UR30] ;  /* 0x00001e20060075b4 */ /* 0x000fe20008011000 */
[----:B------:R-:W-:Y:S01]  /*20d0*/  UMOV UR18, UR34 ;  /* 0x0000002200127c82 */ /* 0x000fe20008000000 */
[----:B------:R-:W-:Y:S01]  /*20e0*/  UMOV UR11, UR19 ;  /* 0x00000013000b7c82 */ /* 0x000fe20008000000 */
[----:B------:R-:W-:Y:S01]  /*20f0*/  UMOV UR12, UR36 ;  /* 0x00000024000c7c82 */ /* 0x000fe20008000000 */
[----:B------:R-:W-:Y:S01]  /*2100*/  UMOV UR9, UR33 ;  /* 0x0000002100097c82 */ /* 0x000fe20008000000 */
[----:B------:R-:W-:Y:S01]  /*2110*/  UMOV UR10, UR26 ;  /* 0x0000001a000a7c82 */ /* 0x000fe20008000000 */
[----:B------:R-:W-:Y:S01]  /*2120*/  UTMALDG.3D [UR24], [UR6], desc[UR30] ;  /* 0x00001e18060075b4 */ /* 0x000fe20008011000 */
[----:B------:R-:W-:Y:S01]  /*2130*/  UTMALDG.3D.MULTICAST [UR16], [UR4], UR37, desc[UR30] ;  /* 0x00001e10040073b4 */ /* 0x000fe20008011825 */
[----:B------:R1:W-:Y:S02]  /*2140*/  UTMALDG.3D.MULTICAST [UR8], [UR4], UR37, desc[UR30] ;  /* 0x00001e08040073b4 */ /* 0x0003e40008011825 */
[----:B-1----:R-:W-:Y:S01]  /*2150*/  UMOV UR4, UR21 ;  /* 0x0000001500047c82 */ /* 0x002fe20008000000 */
[----:B---3--:R-:W-:Y:S05]  /*2160*/  BRA.U UP0, `(.L_x_38) ;  /* 0xfffffffd001c7547 */ /* 0x008fea000b83ffff */
.L_x_32:
[C---:B------:R-:W-:Y:S01]  /*2170*/  LEA R3, R11.reuse, UR13, 0x3 ;  /* 0x0000000d0b037c11 */ /* 0x040fe2000f8e18ff */
[----:B------:R-:W-:Y:S01]  /*2180*/  NOP ;  /* 0x0000000000007918 */ /* 0x000fe20000000000 */
[----:B-1----:R-:W-:Y:S02]  /*2190*/  SHF.L.U32 R0, R10, 0x1f, RZ ;  /* 0x0000001f0a007819 */ /* 0x002fe400000006ff */
[----:B------:R-:W-:Y:S02]  /*21a0*/  LEA R4, R11, UR13, 0x4 ;  /* 0x0000000d0b047c11 */ /* 0x000fe4000f8e20ff */
[----:B--2-4-:R-:W1:Y:S02]  /*21b0*/  SYNCS.PHASECHK.TRANS64.TRYWAIT P0, [R3+URZ+0x90], R0 ;  /* 0x00009000030075a7 */ /* 0x014e6400080011ff */
[----:B-1----:R-:W-:Y:S05]  /*21c0*/  @!P0 BRA `(.L_x_39) ;  /* 0x0000005c00b88947 */ /* 0x002fea0003800000 */
.L_x_133:
[----:B------:R-:W2:Y:S01]  /*21d0*/  LDS.128 R4, [R4+0x120] ;  /* 0x0001200004047984 */ /* 0x000ea20000000c00 */
[----:B------:R-:W-:Y:S01]  /*21e0*/  UISETP.GE.AND UP0, UPT, UR42, 0x1, UPT ;  /* 0x000000012a00788c */ /* 0x000fe2000bf06270 */
[----:B------:R-:W-:Y:S01]  /*21f0*/  @!PT LDS RZ, [RZ] ;  /* 0x00000000fffff984 */ /* 0x000fe20000000800 */
[----:B------:R-:W-:Y:S01]  /*2200*/  @!PT LDS RZ, [RZ] ;  /* 0x00000000fffff984 */ /* 0x000fe20000000800 */
[----:B------:R-:W-:Y:S01]  /*2210*/  @!PT LDS RZ, [RZ] ;  /* 0x00000000fffff984 */ /* 0x000fe20000000800 */
[----:B------:R-:W-:Y:S01]  /*2220*/  @!PT LDS RZ, [RZ] ;  /* 0x00000000fffff984 */ /* 0x000fe20000000800 */
[----:B------:R3:W-:Y:S06]  /*2230*/  MEMBAR.ALL.CTA ;  /* 0x0000000000007992 */ /* 0x0007ec0000008000 */
[----:B---3--:R-:W3:Y:S01]  /*2240*/  FENCE.VIEW.ASYNC.S ;  /* 0x00000000000073c6 */ /* 0x008ee20000000000 */
[----:B--2---:R-:W-:-:S13]  /*2250*/  LOP3.LUT P0, RZ, R6, 0x1, RZ, 0xc0, !PT ;  /* 0x0000000106ff7812 */ /* 0x004fda000780c0ff */
[----:B---3--:R-:W-:Y:S01]  /*2260*/  VOTEU.ANY UP1, P0 ;  /* 0x0000000000ff7886 */ /* 0x008fe20000020100 */
[----:B------:R-:W-:-:S13]  /*2270*/  PLOP3.LUT P0, PT, PT, PT, UP1, 0x80, 0x8 ;  /* 0x000000000008781c */ /* 0x000fda0003f0f018 */
[----:B-1----:R-:W-:Y:S02]  /*2280*/  @P0 LOP3.LUT R0, R5, 0xffff, RZ, 0xc0, !PT ;  /* 0x0000ffff05000812 */ /* 0x002fe400078ec0ff */
[----:B------:R-:W-:Y:S02]  /*2290*/  @P0 MOV R2, R4 ;  /* 0x0000000400020202 */ /* 0x000fe40000000f00 */
[----:B------:R-:W-:Y:S01]  /*22a0*/  @P0 R2UR UR5, R0 ;  /* 0x00000000000502ca */ /* 0x000fe200000e0000 */
[----:B------:R-:W-:Y:S01]  /*22b0*/  VIADD R0, R3, 0xa0 ;  /* 0x000000a003007836 */ /* 0x000fe20000000000 */
[----:B------:R-:W-:Y:S02]  /*22c0*/  @P0 SHF.R.U32.HI R4, RZ, 0x10, R5 ;  /* 0x00000010ff040819 */ /* 0x000fe40000011605 */
[----:B------:R-:W-:Y:S02]  /*22d0*/  @P0 R2UR UR6, R2 ;  /* 0x00000000020602ca */ /* 0x000fe400000e0000 */
[----:B------:R-:W-:-:S02]  /*22e0*/  PRMT R0, RZ, 0x654, R0 ;  /* 0x00000654ff007816 */ /* 0x000fc40000000000 */
[----:B------:R-:W-:Y:S02]  /*22f0*/  @P0 R2UR UR4, R4 ;  /* 0x00000000040402ca */ /* 0x000fe400000e0000 */
[----:B------:R1:W-:Y:S03]  /*2300*/  SYNCS.ARRIVE.TRANS64.RED.A1T0 RZ, [R0+URZ], RZ ;  /* 0x000000ff00ff79a7 */ /* 0x0003e600081004ff */
[----:B------:R-:W-:-:S04]  /*2310*/  @UP1 UMOV UR40, UR5 ;  /* 0x0000000500281c82 */ /* 0x000fc80008000000 */
[----:B------:R-:W-:-:S04]  /*2320*/  @UP1 UMOV UR41, UR6 ;  /* 0x0000000600291c82 */ /* 0x000fc80008000000 */
[----:B------:R-:W-:Y:S01]  /*2330*/  @UP1 UMOV UR36, UR4 ;  /* 0x0000000400241c82 */ /* 0x000fe20008000000 */
[----:B------:R-:W-:Y:S05]  /*2340*/  BRA.U !UP0, `(.L_x_40) ;  /* 0x0000000108d47547 */ /* 0x000fea000b800000 */
[----:B------:R-:W2:Y:S01]  /*2350*/  LDCU.128 UR16, c[0x0][0xb10] ;  /* 0x00016200ff1077ac */ /* 0x000ea20008000c00 */
[----:B------:R-:W3:Y:S01]  /*2360*/  LDCU UR12, c[0x0][0xb20] ;  /* 0x00016400ff0c77ac */ /* 0x000ee20008000800 */
[----:B------:R-:W4:Y:S01]  /*2370*/  LDCU UR20, c[0x0][0xb0c] ;  /* 0x00016180ff1477ac */ /* 0x000f220008000800 */
[----:B------:R-:W1:Y:S01]  /*2380*/  LDCU.64 UR8, c[0x0][0xb28] ;  /* 0x00016500ff0877ac */ /* 0x000e620008000a00 */
[----:B------:R-:W-:Y:S02]  /*2390*/  UISETP.NE.AND UP3, UPT, UR42, 0x1, UPT ;  /* 0x000000012a00788c */ /* 0x000fe4000bf65270 */
[----:B--2---:R-:W-:Y:S02]  /*23a0*/  UIMAD.WIDE.U32 UR6, UR43, UR19, URZ ;  /* 0x000000132b0672a5 */ /* 0x004fe4000f8e00ff */
[----:B------:R-:W-:Y:S02]  /*23b0*/  UIMAD.WIDE.U32 UR4, UR44, UR16, URZ ;  /* 0x000000102c0472a5 */ /* 0x000fe4000f8e00ff */
[----:B------:R-:W-:-:S02]  /*23c0*/  UISETP.NE.AND UP0, UPT, UR18, 0x1, UPT ;  /* 0x000000011200788c */ /* 0x000fc4000bf05270 */
[----:B------:R-:W-:Y:S01]  /*23d0*/  UIMAD.WIDE.U32 UR24, UR40, UR19, URZ ;  /* 0x00000013281872a5 */ /* 0x000fe2000f8e00ff */
[----:B------:R-:W-:Y:S02]  /*23e0*/  UMOV UR6, UR7 ;  /* 0x0000000700067c82 */ /* 0x000fe40008000000 */
[----:B------:R-:W-:Y:S01]  /*23f0*/  UMOV UR4, UR5 ;  /* 0x0000000500047c82 */ /* 0x000fe20008000000 */
[----:B---3--:R-:W-:Y:S02]  /*2400*/  USHF.R.U32.HI UR6, URZ, UR12, UR6 ;  /* 0x0000000cff067299 */ /* 0x008fe40008011606 */
[----:B----4-:R-:W-:Y:S02]  /*2410*/  UISETP.NE.AND UP2, UPT, UR20, 0x1, UPT ;  /* 0x000000011400788c */ /* 0x010fe4000bf45270 */
[----:B------:R-:W-:Y:S02]  /*2420*/  USHF.R.U32.HI UR4, URZ, UR17, UR4 ;  /* 0x00000011ff047299 */ /* 0x000fe40008011604 */
[----:B------:R-:W-:-:S02]  /*2430*/  USEL UR5, UR43, UR6, !UP0 ;  /* 0x000000062b057287 */ /* 0x000fc4000c000000 */
[----:B------:R-:W-:Y:S02]  /*2440*/  USEL UR6, UR44, UR4, !UP2 ;  /* 0x000000042c067287 */ /* 0x000fe4000d000000 */
[----:B-1----:R-:W-:Y:S01]  /*2450*/  UIMAD.WIDE.U32 UR10, UR5, UR8, URZ ;  /* 0x00000008050a72a5 */ /* 0x002fe2000f8e00ff */
[----:B------:R-:W-:Y:S01]  /*2460*/  UMOV UR4, UR25 ;  /* 0x0000001900047c82 */ /* 0x000fe20008000000 */
[----:B------:R-:W-:Y:S02]  /*2470*/  UIMAD.WIDE.U32 UR14, UR41, UR16, URZ ;  /* 0x00000010290e72a5 */ /* 0x000fe4000f8e00ff */
[----:B------:R-:W-:-:S03]  /*2480*/  UIMAD.WIDE.U32 UR24, UR6, UR8, URZ ;  /* 0x00000008061872a5 */ /* 0x000fc6000f8e00ff */
[----:B------:R-:W-:Y:S01]  /*2490*/  UMOV UR10, UR11 ;  /* 0x0000000b000a7c82 */ /* 0x000fe20008000000 */
[----:B------:R-:W-:Y:S02]  /*24a0*/  USHF.R.U32.HI UR4, URZ, UR12, UR4 ;  /* 0x0000000cff047299 */ /* 0x000fe40008011604 */
[----:B------:R-:W-:Y:S01]  /*24b0*/  @UP3 USHF.R.U32.HI UR5, URZ, UR9, UR10 ;  /* 0x00000009ff053299 */ /* 0x000fe2000801160a */
[----:B------:R-:W-:Y:S01]  /*24c0*/  UMOV UR14, UR15 ;  /* 0x0000000f000e7c82 */ /* 0x000fe20008000000 */
[----:B------:R-:W-:Y:S01]  /*24d0*/  UMOV UR24, UR25 ;  /* 0x0000001900187c82 */ /* 0x000fe20008000000 */
[----:B------:R-:W-:Y:S02]  /*24e0*/  USHF.R.U32.HI UR17, URZ, UR17, UR14 ;  /* 0x00000011ff117299 */ /* 0x000fe4000801160e */
[----:B------:R-:W-:Y:S02]  /*24f0*/  USEL UR4, UR40, UR4, !UP0 ;  /* 0x0000000428047287 */ /* 0x000fe4000c000000 */
[----:B------:R-:W-:-:S02]  /*2500*/  @UP3 USHF.R.U32.HI UR6, URZ, UR9, UR24 ;  /* 0x00000009ff063299 */ /* 0x000fc40008011618 */
[----:B------:R-:W-:Y:S02]  /*2510*/  UIMAD UR7, UR42, UR5, URZ ;  /* 0x000000052a0772a4 */ /* 0x000fe4000f8e02ff */
[----:B------:R-:W-:Y:S02]  /*2520*/  USEL UR5, UR41, UR17, !UP2 ;  /* 0x0000001129057287 */ /* 0x000fe4000d000000 */
[----:B------:R-:W-:Y:S02]  /*2530*/  UIMAD UR10, UR42, UR6, URZ ;  /* 0x000000062a0a72a4 */ /* 0x000fe4000f8e02ff */
[----:B------:R-:W-:Y:S02]  /*2540*/  UISETP.GE.AND UP0, UPT, UR4, UR7, UPT ;  /* 0x000000070400728c */ /* 0x000fe4000bf06270 */
[----:B------:R-:W-:Y:S02]  /*2550*/  UIMAD.WIDE.U32 UR14, UR4, UR8, URZ ;  /* 0x00000008040e72a5 */ /* 0x000fe4000f8e00ff */
[----:B------:R-:W-:-:S02]  /*2560*/  UISETP.GE.OR UP0, UPT, UR5, UR10, UP0 ;  /* 0x0000000a0500728c */ /* 0x000fc40008706670 */
[----:B------:R-:W-:Y:S02]  /*2570*/  UIMAD.WIDE.U32 UR10, UR5, UR8, URZ ;  /* 0x00000008050a72a5 */ /* 0x000fe4000f8e00ff */
[----:B------:R-:W-:Y:S01]  /*2580*/  UIADD3 UR12, UPT, UPT, -UR4, URZ, URZ ;  /* 0x000000ff040c7290 */ /* 0x000fe2000fffe1ff */
[----:B------:R-:W-:Y:S01]  /*2590*/  UMOV UR8, UR15 ;  /* 0x0000000f00087c82 */ /* 0x000fe20008000000 */
[----:B------:R-:W-:Y:S02]  /*25a0*/  UIADD3 UR10, UPT, UPT, -UR5, URZ, URZ ;  /* 0x000000ff050a7290 */ /* 0x000fe4000fffe1ff */
[----:B------:R-:W-:-:S03]  /*25b0*/  USHF.R.U32.HI UR8, URZ, UR9, UR8 ;  /* 0x00000009ff087299 */ /* 0x000fc60008011608 */
[----:B------:R-:W-:Y:S01]  /*25c0*/  @!UP0 UMOV UR7, UR11 ;  /* 0x0000000b00078c82 */ /* 0x000fe20008000000 */
[----:B------:R-:W-:Y:S02]  /*25d0*/  UIMAD UR12, UR18, UR12, UR40 ;  /* 0x0000000c120c72a4 */ /* 0x000fe4000f8e0228 */
[----:B------:R-:W-:Y:S02]  /*25e0*/  USEL UR8, UR4, UR8, !UP3 ;  /* 0x0000000804087287 */ /* 0x000fe4000d800000 */
[----:B------:R-:W-:Y:S02]  /*25f0*/  @!UP0 USHF.R.U32.HI UR7, URZ, UR9, UR7 ;  /* 0x00000009ff078299 */ /* 0x000fe40008011607 */
[----:B------:R-:W-:Y:S02]  /*2600*/  UIADD3 UR9, UPT, UPT, -UR8, URZ, URZ ;  /* 0x000000ff08097290 */ /* 0x000fe4000fffe1ff */
[----:B------:R-:W-:Y:S02]  /*2610*/  @!UP0 USEL UR7, UR5, UR7, !UP3 ;  /* 0x0000000705078287 */ /* 0x000fe4000d800000 */
[----:B------:R-:W-:-:S02]  /*2620*/  UIMAD UR9, UR42, UR9, UR4 ;  /* 0x000000092a0972a4 */ /* 0x000fc4000f8e0204 */
[----:B------:R-:W-:Y:S02]  /*2630*/  @!UP0 UIADD3 UR8, UPT, UPT, UR8, -UR7, URZ ;  /* 0x8000000708088290 */ /* 0x000fe4000fffe0ff */
[----:B------:R-:W-:Y:S02]  /*2640*/  @!UP0 UIMAD UR7, UR9, UR6, UR7 ;  /* 0x00000006090782a4 */ /* 0x000fe4000f8e0207 */
[----:B------:R-:W-:Y:S02]  /*2650*/  @!UP0 UIMAD UR4, UR42, UR8, UR5 ;  /* 0x000000082a0482a4 */ /* 0x000fe4000f8e0205 */
[----:B------:R-:W-:Y:S02]  /*2660*/  UIMAD UR6, UR20, UR10, UR41 ;  /* 0x0000000a140672a4 */ /* 0x000fe4000f8e0229 */
[----:B------:R-:W-:Y:S01]  /*2670*/  UIMAD UR40, UR4, UR18, UR12 ;  /* 0x00000012042872a4 */ /* 0x000fe2000f8e020c */
[----:B------:R-:W-:Y:S02]  /*2680*/  @!UP0 UMOV UR5, UR7 ;  /* 0x0000000700058c82 */ /* 0x000fe40008000000 */
[----:B------:R-:W-:-:S12]  /*2690*/  UIMAD UR41, UR5, UR20, UR6 ;  /* 0x00000014052972a4 */ /* 0x000fd8000f8e0206 */
.L_x_40:
[----:B------:R-:W2:Y:S02]  /*26a0*/  LDCU UR4, c[0x0][0xb30] ;  /* 0x00016600ff0477ac */ /* 0x000ea40008000800 */
[----:B--2---:R-:W-:-:S09]  /*26b0*/  UISETP.NE.AND UP0, UPT, UR4, 0x1, UPT ;  /* 0x000000010400788c */ /* 0x004fd2000bf05270 */
[----:B------:R-:W-:Y:S05]  /*26c0*/  BRA.U UP0, `(.L_x_41) ;  /* 0x0000000100447547 */ /* 0x000fea000b800000 */
[----:B------:R-:W2:Y:S01]  /*26d0*/  LDCU.128 UR8, c[0x0][0xb10] ;  /* 0x00016200ff0877ac */ /* 0x000ea20008000c00 */
[----:B------:R-:W3:Y:S01]  /*26e0*/  LDCU UR12, c[0x0][0xb0c] ;  /* 0x00016180ff0c77ac */ /* 0x000ee20008000800 */
[----:B------:R-:W4:Y:S01]  /*26f0*/  LDCU UR14, c[0x0][0xb20] ;  /* 0x00016400ff0e77ac */ /* 0x000f220008000800 */
[----:B--2---:R-:W-:Y:S02]  /*2700*/  UIMAD.WIDE.U32 UR6, UR41, UR8, URZ ;  /* 0x00000008290672a5 */ /* 0x004fe4000f8e00ff */
[----:B------:R-:W-:Y:S02]  /*2710*/  UIMAD.WIDE.U32 UR4, UR40, UR11, URZ ;  /* 0x0000000b280472a5 */ /* 0x000fe4000f8e00ff */
[----:B---3--:R-:W-:Y:S02]  /*2720*/  UISETP.NE.AND UP2, UPT, UR12, 0x1, UPT ;  /* 0x000000010c00788c */ /* 0x008fe4000bf45270 */
[----:B------:R-:W-:Y:S01]  /*2730*/  UISETP.NE.AND UP0, UPT, UR10, 0x1, UPT ;  /* 0x000000010a00788c */ /* 0x000fe2000bf05270 */
[----:B------:R-:W-:-:S02]  /*2740*/  UMOV UR6, UR7 ;  /* 0x0000000700067c82 */ /* 0x000fc40008000000 */
[----:B------:R-:W-:Y:S01]  /*2750*/  UMOV UR4, UR5 ;  /* 0x0000000500047c82 */ /* 0x000fe20008000000 */
[----:B------:R-:W-:Y:S02]  /*2760*/  USHF.R.U32.HI UR9, URZ, UR9, UR6 ;  /* 0x00000009ff097299 */ /* 0x000fe40008011606 */
[----:B----4-:R-:W-:Y:S02]  /*2770*/  USHF.R.U32.HI UR4, URZ, UR14, UR4 ;  /* 0x0000000eff047299 */ /* 0x010fe40008011604 */
[----:B------:R-:W-:Y:S02]  /*2780*/  USEL UR5, UR41, UR9, !UP2 ;  /* 0x0000000929057287 */ /* 0x000fe4000d000000 */
[----:B------:R-:W-:-:S04]  /*2790*/  USEL UR4, UR40, UR4, !UP0 ;  /* 0x0000000428047287 */ /* 0x000fc8000c000000 */
[----:B------:R-:W-:Y:S02]  /*27a0*/  UIADD3 UR6, UPT, UPT, UR5, -UR4, URZ ;  /* 0x8000000405067290 */ /* 0x000fe4000fffe0ff */
[----:B------:R-:W-:Y:S02]  /*27b0*/  UIADD3 UR4, UPT, UPT, -UR5, UR4, URZ ;  /* 0x0000000405047290 */ /* 0x000fe4000fffe1ff */
[----:B------:R-:W-:Y:S02]  /*27c0*/  UIMAD UR40, UR6, UR10, UR40 ;  /* 0x0000000a062872a4 */ /* 0x000fe4000f8e0228 */
[----:B------:R-:W-:-:S12]  /*27d0*/  UIMAD UR41, UR4, UR12, UR41 ;  /* 0x0000000c042972a4 */ /* 0x000fd8000f8e0229 */
.L_x_41:
[----:B------:R-:W-:Y:S01]  /*27e0*/  VIADD R11, R11, 0x1 ;  /* 0x000000010b0b7836 */ /* 0x000fe20000000000 */
[----:B------:R-:W-:Y:S02]  /*27f0*/  R2UR UR5, R48 ;  /* 0x00000000300572ca */ /* 0x000fe400000e0000 */
[----:B------:R-:W-:Y:S02]  /*2800*/  R2UR UR4, R47 ;  /* 0x000000002f0472ca */ /* 0x000fe400000e0000 */
[C---:B------:R-:W-:Y:S02]  /*2810*/  ISETP.NE.AND P0, PT, R11.reuse, 0x2, PT ;  /* 0x000000020b00780c */ /* 0x040fe40003f05270 */
[----:B------:R-:W-:Y:S02]  /*2820*/  PLOP3.LUT P1, PT, PT, PT, PT, 0x80, 0x8 ;  /* 0x000000000008781c */ /* 0x000fe40003f2f070 */
[----:B-1----:R-:W-:Y:S02]  /*2830*/  SEL R0, RZ, 0x1, P0 ;  /* 0x00000001ff007807 */ /* 0x002fe40000000000 */
[----:B------:R-:W-:-:S02]  /*2840*/  SEL R11, R11, RZ, P0 ;  /* 0x000000ff0b0b7207 */ /* 0x000fc40000000000 */
[----:B------:R-:W-:Y:S01]  /*2850*/  LOP3.LUT R10, R10, R0, RZ, 0x3c, !PT ;  /* 0x000000000a0a7212 */ /* 0x000fe200078e3cff */
[----:B------:R-:W-:Y:S02]  /*2860*/  UIADD3 UR20, UPT, UPT, UR41, UR5, URZ ;  /* 0x0000000529147290 */ /* 0x000fe4000fffe0ff */
[----:B------:R-:W-:Y:S01]  /*2870*/  UIADD3 UR24, UPT, UPT, UR40, UR4, URZ ;  /* 0x0000000428187290 */ /* 0x000fe2000fffe0ff */
[----:B------:R-:W-:Y:S11]  /*2880*/  BRA.U UP1, `(.L_x_42) ;  /* 0xffffffed01dc7547 */ /* 0x000ff6000b83ffff */
[----:B------:R-:W-:Y:S01]  /*2890*/  UIADD3 UR13, UPT, UPT, UR13, 0x28, URZ ;  /* 0x000000280d0d7890 */ /* 0x000fe2000fffe0ff */
[----:B------:R-:W-:-:S03]  /*28a0*/  SHF.L.U32 R2, R12, 0x1f, RZ ;  /* 0x0000001f0c027819 */ /* 0x000fc600000006ff */
[----:B------:R-:W-:-:S09]  /*28b0*/  ULEA UR4, UR21, UR13, 0x3 ;  /* 0x0000000d15047291 */ /* 0x000fd2000f8e18ff */
[----:B------:R-:W1:Y:S02]  /*28c0*/  SYNCS.PHASECHK.TRANS64.TRYWAIT P0, [UR4], R2 ;  /* 0x00000002ff0075a7 */ /* 0x000e640008001104 */
[----:B-1----:R-:W-:Y:S05]  /*28d0*/  @!P0 BRA `(.L_x_43) ;  /* 0x0000005800088947 */ /* 0x002fea0003800000 */
.L_x_135:
[----:B------:R-:W-:-:S04]  /*28e0*/  UIADD3 UR4, UPT, UPT, UR21, 0x1, URZ ;  /* 0x0000000115047890 */ /* 0x000fc8000fffe0ff */
[----:B------:R-:W-:-:S04]  /*28f0*/  UISETP.NE.AND UP0, UPT, UR4, 0x5, UPT ;  /* 0x000000050400788c */ /* 0x000fc8000bf05270 */
[----:B------:R-:W-:Y:S02]  /*2900*/  USEL UR6, URZ, 0x1, UP0 ;  /* 0x00000001ff067887 */ /* 0x000fe40008000000 */
[----:B------:R-:W-:-:S04]  /*2910*/  USEL UR4, UR4, URZ, UP0 ;  /* 0x000000ff04047287 */ /* 0x000fc80008000000 */
[----:B------:R-:W-:Y:S01]  /*2920*/  ULEA UR5, UR4, UR13, 0x3 ;  /* 0x0000000d04057291 */ /* 0x000fe2000f8e18ff */
[----:B-1----:R-:W-:-:S04]  /*2930*/  LOP3.LUT R2, R12, UR6, RZ, 0x3c, !PT ;  /* 0x000000060c027c12 */ /* 0x002fc8000f8e3cff */
[----:B------:R-:W-:-:S04]  /*2940*/  SHF.L.U32 R3, R2, 0x1f, RZ ;  /* 0x0000001f02037819 */ /* 0x000fc800000006ff */
[----:B------:R-:W1:Y:S02]  /*2950*/  SYNCS.PHASECHK.TRANS64.TRYWAIT P0, [UR5], R3 ;  /* 0x00000003ff0075a7 */ /* 0x000e640008001105 */
[----:B-1----:R-:W-:Y:S05]  /*2960*/  @!P0 BRA `(.L_x_44) ;  /* 0x0000005400fc8947 */ /* 0x002fea0003800000 */
.L_x_137:
[----:B------:R-:W-:-:S04]  /*2970*/  UIADD3 UR4, UPT, UPT, UR4, 0x1, URZ ;  /* 0x0000000104047890 */ /* 0x000fc8000fffe0ff */
[----:B------:R-:W-:-:S04]  /*2980*/  UISETP.NE.AND UP0, UPT, UR4, 0x5, UPT ;  /* 0x000000050400788c */ /* 0x000fc8000bf05270 */
[----:B------:R-:W-:Y:S02]  /*2990*/  USEL UR6, URZ, 0x1, UP0 ;  /* 0x00000001ff067887 */ /* 0x000fe40008000000 */
[----:B------:R-:W-:-:S04]  /*29a0*/  USEL UR4, UR4, URZ, UP0 ;  /* 0x000000ff04047287 */ /* 0x000fc80008000000 */
[----:B------:R-:W-:Y:S01]  /*29b0*/  ULEA UR5, UR4, UR13, 0x3 ;  /* 0x0000000d04057291 */ /* 0x000fe2000f8e18ff */
[----:B------:R-:W-:-:S04]  /*29c0*/  LOP3.LUT R2, R2, UR6, RZ, 0x3c, !PT ;  /* 0x0000000602027c12 */ /* 0x000fc8000f8e3cff */
[----:B-1----:R-:W-:-:S04]  /*29d0*/  SHF.L.U32 R3, R2, 0x1f, RZ ;  /* 0x0000001f02037819 */ /* 0x002fc800000006ff */
[----:B------:R-:W1:Y:S02]  /*29e0*/  SYNCS.PHASECHK.TRANS64.TRYWAIT P0, [UR5], R3 ;  /* 0x00000003ff0075a7 */ /* 0x000e640008001105 */
[----:B-1----:R-:W-:Y:S05]  /*29f0*/  @!P0 BRA `(.L_x_45) ;  /* 0x0000005400f08947 */ /* 0x002fea0003800000 */
.L_x_139:
        /* <DEDUP_REMOVED lines=9> */
.L_x_141:
[----:B------:R-:W-:-:S04]  /*2a90*/  UIADD3 UR4, UPT, UPT, UR4, 0x1, URZ ;  /* 0x0000000104047890 */ /* 0x000fc8000fffe0ff */
[----:B------:R-:W-:-:S04]  /*2aa0*/  UISETP.NE.AND UP0, UPT, UR4, 0x5, UPT ;  /* 0x000000050400788c */ /* 0x000fc8000bf05270 */
[----:B------:R-:W-:Y:S02]  /*2ab0*/  USEL UR5, URZ, 0x1, UP0 ;  /* 0x00000001ff057887 */ /* 0x000fe40008000000 */
[----:B------:R-:W-:-:S04]  /*2ac0*/  USEL UR4, UR4, URZ, UP0 ;  /* 0x000000ff04047287 */ /* 0x000fc80008000000 */
[----:B------:R-:W-:Y:S01]  /*2ad0*/  ULEA UR4, UR4, UR13, 0x3 ;  /* 0x0000000d04047291 */ /* 0x000fe2000f8e18ff */
[----:B------:R-:W-:-:S04]  /*2ae0*/  LOP3.LUT R2, R2, UR5, RZ, 0x3c, !PT ;  /* 0x0000000502027c12 */ /* 0x000fc8000f8e3cff */
[----:B------:R-:W-:Y:S01]  /*2af0*/  SHF.L.U32 R2, R2, 0x1f, RZ ;  /* 0x0000001f02027819 */ /* 0x000fe200000006ff */
[----:B-1----:R-:W-:-:S07]  /*2b00*/  IMAD.U32 R0, RZ, RZ, UR4 ;  /* 0x00000004ff007e24 */ /* 0x002fce000f8e00ff */
.L_x_47:
[----:B-1----:R1:W2:Y:S02]  /*2b10*/  SYNCS.PHASECHK.TRANS64.TRYWAIT P0, [R0+URZ], R2 ;  /* 0x00000002000075a7 */ /* 0x0022a400080011ff */
[----:B--2---:R-:W-:Y:S05]  /*2b20*/  @!P0 NANOSLEEP.SYNCS 0x989680 ;  /* 0x009896800000895d */ /* 0x004fea0003900000 */
[----:B------:R-:W2:Y:S02]  /*2b30*/  @!P0 SYNCS.PHASECHK.TRANS64 P0, [R0+URZ], R2 ;  /* 0x00000002000085a7 */ /* 0x000ea400080010ff */
[----:B--2---:R-:W-:Y:S05]  /*2b40*/  @P0 EXIT ;  /* 0x000000000000094d */ /* 0x004fea0003800000 */
[----:B------:R-:W-:Y:S05]  /*2b50*/  BRA `(.L_x_47) ;  /* 0xfffffffc00ec7947 */ /* 0x000fea000383ffff */
.L_x_22:
[----:B------:R-:W-:-:S04]  /*2b60*/  UISETP.NE.AND UP0, UPT, UR47, URZ, UPT ;  /* 0x000000ff2f00728c */ /* 0x000fc8000bf05270 */
[----:B------:R-:W-:-:S09]  /*2b70*/  UISETP.NE.OR UP0, UPT, UR18, 0x1, UP0 ;  /* 0x000000011200788c */ /* 0x000fd20008705670 */
[----:B------:R-:W-:Y:S05]  /*2b80*/  BRA.U UP0, `(.L_x_48) ;  /* 0x0000000500487547 */ /* 0x000fea000b800000 */
[----:B------:R-:W-:Y:S01]  /*2b90*/  ISETP.GE.U32.AND P2, PT, R0, 0x2, PT ;  /* 0x000000020000780c */ /* 0x000fe20003f46070 */
[----:B------:R-:W-:Y:S01]  /*2ba0*/  IMAD.MOV.U32 R12, RZ, RZ, 0x1 ;  /* 0x00000001ff0c7424 */ /* 0x000fe200078e00ff */
[----:B------:R-:W-:Y:S02]  /*2bb0*/  CS2R R10, SRZ ;  /* 0x00000000000a7805 */ /* 0x000fe4000001ff00 */
[----:B------:R-:W-:Y:S01]  /*2bc0*/  CS2R R8, SRZ ;  /* 0x0000000000087805 */ /* 0x000fe2000001ff00 */
[----:B------:R-:W-:Y:S01]  /*2bd0*/  UMOV UR6, 0x400 ;  /* 0x0000040000067882 */ /* 0x000fe20000000000 */
[----:B------:R-:W-:Y:S01]  /*2be0*/  UMOV UR5, URZ ;  /* 0x000000ff00057c82 */ /* 0x000fe20008000000 */
[----:B------:R-:W-:-:S12]  /*2bf0*/  ULEA UR6, UR47, UR6, 0x18 ;  /* 0x000000062f067291 */ /* 0x000fd8000f8ec0ff */
.L_x_52:
[----:B------:R-:W-:Y:S02]  /*2c00*/  LEA R2, R8, UR6, 0x3 ;  /* 0x0000000608027c11 */ /* 0x000fe4000f8e18ff */
[----:B------:R-:W-:-:S03]  /*2c10*/  SHF.L.U32 R4, R9, 0x1f, RZ ;  /* 0x0000001f09047819 */ /* 0x000fc600000006ff */
[----:B------:R-:W-:Y:S01]  /*2c20*/  VIADD R5, R2, 0x100 ;  /* 0x0000010002057836 */ /* 0x000fe20000000000 */
[----:B------:R-:W2:Y:S02]  /*2c30*/  SYNCS.PHASECHK.TRANS64.TRYWAIT P0, [R2+URZ+0xf0], R4 ;  /* 0x0000f004020075a7 */ /* 0x000ea400080011ff */
[----:B--2---:R-:W-:Y:S05]  /*2c40*/  @!P0 BRA `(.L_x_49) ;  /* 0x00000054008c8947 */ /* 0x004fea0003800000 */
.L_x_142:
[----:B------:R-:W-:Y:S01]  /*2c50*/  ULEA UR4, UR5, UR6, 0x3 ;  /* 0x0000000605047291 */ /* 0x000fe2000f8e18ff */
[----:B--2---:R-:W-:Y:S01]  /*2c60*/  PRMT R2, RZ, 0x654, R5 ;  /* 0x00000654ff027816 */ /* 0x004fe20000000005 */
[----:B------:R-:W-:Y:S01]  /*2c70*/  @!P2 IMAD.MOV.U32 R4, RZ, RZ, 0x10 ;  /* 0x00000010ff04a424 */ /* 0x000fe200078e00ff */
[----:B------:R-:W-:Y:S01]  /*2c80*/  SHF.L.U32 R5, R12, 0x1f, RZ ;  /* 0x0000001f0c057819 */ /* 0x000fe200000006ff */
[----:B------:R-:W-:Y:S01]  /*2c90*/  UIADD3 UR7, UPT, UPT, UR4, 0x90, URZ ;  /* 0x0000009004077890 */ /* 0x000fe2000fffe0ff */
[----:B------:R2:W-:Y:S05]  /*2ca0*/  SYNCS.ARRIVE.TRANS64.RED.A1T0 RZ, [R2+URZ], RZ ;  /* 0x000000ff02ff79a7 */ /* 0x0005ea00081004ff */
[----:B------:R-:W-:Y:S01]  /*2cb0*/  IMAD.U32 R6, RZ, RZ, UR7 ;  /* 0x00000007ff067e24 */ /* 0x000fe2000f8e00ff */
[----:B------:R-:W3:Y:S04]  /*2cc0*/  SYNCS.PHASECHK.TRANS64.TRYWAIT P0, [UR4+0xa0], R5 ;  /* 0x0000a005ff0075a7 */ /* 0x000ee80008001104 */
[----:B------:R-:W-:Y:S01]  /*2cd0*/  PRMT R6, R0, 0x654, R6 ;  /* 0x0000065400067816 */ /* 0x000fe20000000006 */
[----:B--23--:R-:W-:Y:S06]  /*2ce0*/  @!P0 BRA `(.L_x_50) ;  /* 0x0000005400788947 */ /* 0x00cfec0003800000 */
.L_x_144:
[----:B------:R-:W-:Y:S01]  /*2cf0*/  ULEA UR8, UR5, UR6, 0x4 ;  /* 0x0000000605087291 */ /* 0x000fe2000f8e20ff */
[----:B------:R-:W-:Y:S01]  /*2d00*/  SEL R3, R6, R3, !P2 ;  /* 0x0000000306037207 */ /* 0x000fe20005000000 */
[----:B------:R-:W-:Y:S01]  /*2d10*/  UIADD3 UR9, UPT, UPT, UR4, 0x90, URZ ;  /* 0x0000009004097890 */ /* 0x000fe2000fffe0ff */
[----:B--2---:R-:W-:Y:S01]  /*2d20*/  LEA R2, R11, UR6, 0x3 ;  /* 0x000000060b027c11 */ /* 0x004fe2000f8e18ff */
[----:B------:R-:W-:Y:S01]  /*2d30*/  UIADD3 UR8, UPT, UPT, UR8, 0x120, URZ ;  /* 0x0000012008087890 */ /* 0x000fe2000fffe0ff */
[----:B------:R2:W-:Y:S01]  /*2d40*/  @!P2 SYNCS.ARRIVE.TRANS64.RED RZ, [R3+URZ], R4 ;  /* 0x0000000403ffa9a7 */ /* 0x0005e200080004ff */
[----:B------:R-:W-:Y:S01]  /*2d50*/  UIADD3 UR4, UPT, UPT, UR5, 0x1, URZ ;  /* 0x0000000105047890 */ /* 0x000fe2000fffe0ff */
[----:B------:R-:W-:-:S03]  /*2d60*/  VIADD R8, R8, 0x1 ;  /* 0x0000000108087836 */ /* 0x000fc60000000000 */
[----:B------:R-:W-:Y:S02]  /*2d70*/  UISETP.NE.AND UP0, UPT, UR4, 0x2, UPT ;  /* 0x000000020400788c */ /* 0x000fe4000bf05270 */
[----:B------:R-:W-:Y:S01]  /*2d80*/  ISETP.NE.AND P0, PT, R8, 0x2, PT ;  /* 0x000000020800780c */ /* 0x000fe20003f05270 */
[----:B------:R-:W-:Y:S06]  /*2d90*/  UGETNEXTWORKID.BROADCAST [UR8], [UR9] ;  /* 0x00000000080073ca */ /* 0x000fec0008000100 */
[----:B------:R-:W-:Y:S02]  /*2da0*/  USEL UR7, URZ, 0x1, UP0 ;  /* 0x00000001ff077887 */ /* 0x000fe40008000000 */
[----:B------:R-:W-:-:S04]  /*2db0*/  USEL UR5, UR4, URZ, UP0 ;  /* 0x000000ff04057287 */ /* 0x000fc80008000000 */
[----:B------:R-:W-:Y:S02]  /*2dc0*/  LOP3.LUT R12, R12, UR7, RZ, 0x3c, !PT ;  /* 0x000000070c0c7c12 */ /* 0x000fe4000f8e3cff */
[----:B--2---:R-:W-:-:S04]  /*2dd0*/  SHF.L.U32 R4, R10, 0x1f, RZ ;  /* 0x0000001f0a047819 */ /* 0x004fc800000006ff */
[----:B------:R-:W2:Y:S02]  /*2de0*/  SYNCS.PHASECHK.TRANS64.TRYWAIT P1, [R2+URZ+0x90], R4 ;  /* 0x00009004020075a7 */ /* 0x000ea400080211ff */
[----:B--2---:R-:W-:Y:S05]  /*2df0*/  @!P1 BRA `(.L_x_51) ;  /* 0x00000054004c9947 */ /* 0x004fea0003800000 */
.L_x_145:
[C---:B--2---:R-:W-:Y:S01]  /*2e00*/  LEA R4, R11.reuse, UR6, 0x4 ;  /* 0x000000060b047c11 */ /* 0x044fe2000f8e20ff */
[----:B------:R-:W-:Y:S01]  /*2e10*/  VIADD R2, R2, 0xa0 ;  /* 0x000000a002027836 */ /* 0x000fe20000000000 */
[----:B------:R-:W-:Y:S01]  /*2e20*/  SEL R8, R8, RZ, P0 ;  /* 0x000000ff08087207 */ /* 0x000fe20000000000 */
[----:B------:R-:W-:-:S03]  /*2e30*/  VIADD R11, R11, 0x1 ;  /* 0x000000010b0b7836 */ /* 0x000fc60000000000 */
[----:B------:R-:W2:Y:S01]  /*2e40*/  LDS.128 R4, [R4+0x120] ;  /* 0x0001200004047984 */ /* 0x000ea20000000c00 */
[----:B------:R-:W-:Y:S02]  /*2e50*/  PRMT R2, RZ, 0x654, R2 ;  /* 0x00000654ff027816 */ /* 0x000fe40000000002 */
[C---:B------:R-:W-:Y:S01]  /*2e60*/  ISETP.NE.AND P1, PT, R11.reuse, 0x2, PT ;  /* 0x000000020b00780c */ /* 0x040fe20003f25270 */
[----:B------:R-:W-:Y:S01]  /*2e70*/  @!PT LDS RZ, [RZ] ;  /* 0x00000000fffff984 */ /* 0x000fe20000000800 */
[----:B------:R-:W-:Y:S01]  /*2e80*/  @!PT LDS RZ, [RZ] ;  /* 0x00000000fffff984 */ /* 0x000fe20000000800 */
[----:B------:R-:W-:Y:S01]  /*2e90*/  @!PT LDS RZ, [RZ] ;  /* 0x00000000fffff984 */ /* 0x000fe20000000800 */
[----:B------:R-:W-:Y:S01]  /*2ea0*/  @!PT LDS RZ, [RZ] ;  /* 0x00000000fffff984 */ /* 0x000fe20000000800 */
[----:B------:R3:W-:Y:S06]  /*2eb0*/  MEMBAR.ALL.CTA ;  /* 0x0000000000007992 */ /* 0x0007ec0000008000 */
[----:B---3--:R-:W3:Y:S01]  /*2ec0*/  FENCE.VIEW.ASYNC.S ;  /* 0x00000000000073c6 */ /* 0x008ee20000000000 */
[----:B------:R-:W-:Y:S01]  /*2ed0*/  SEL R11, R11, RZ, P1 ;  /* 0x000000ff0b0b7207 */ /* 0x000fe20000800000 */
[----:B---3--:R3:W-:Y:S01]  /*2ee0*/  SYNCS.ARRIVE.TRANS64.RED.A1T0 RZ, [R2+URZ], RZ ;  /* 0x000000ff02ff79a7 */ /* 0x0087e200081004ff */
[----:B--2---:R-:W-:-:S02]  /*2ef0*/  LOP3.LUT P3, RZ, R6, 0x1, RZ, 0xc0, !PT ;  /* 0x0000000106ff7812 */ /* 0x004fc4000786c0ff */
[----:B------:R-:W-:-:S04]  /*2f00*/  SEL R4, RZ, 0x1, P1 ;  /* 0x00000001ff047807 */ /* 0x000fc80000800000 */
[----:B------:R-:W-:Y:S02]  /*2f10*/  LOP3.LUT R10, R10, R4, RZ, 0x3c, !PT ;  /* 0x000000040a0a7212 */ /* 0x000fe400078e3cff */
[----:B---3--:R-:W-:-:S04]  /*2f20*/  SEL R2, RZ, 0x1, P0 ;  /* 0x00000001ff027807 */ /* 0x008fc80000000000 */
[----:B------:R-:W-:Y:S01]  /*2f30*/  LOP3.LUT R9, R9, R2, RZ, 0x3c, !PT ;  /* 0x0000000209097212 */ /* 0x000fe200078e3cff */
[----:B------:R-:W-:Y:S06]  /*2f40*/  @P3 BRA `(.L_x_52) ;  /* 0xfffffffc002c3947 */ /* 0x000fec000383ffff */
[----:B------:R-:W-:Y:S01]  /*2f50*/  ULEA UR4, UR5, UR6, 0x3 ;  /* 0x0000000605047291 */ /* 0x000fe2000f8e18ff */
[----:B------:R-:W-:-:S08]  /*2f60*/  SHF.L.U32 R2, R12, 0x1f, RZ ;  /* 0x0000001f0c027819 */ /* 0x000fd000000006ff */
[----:B------:R-:W2:Y:S02]  /*2f70*/  SYNCS.PHASECHK.TRANS64 P0, [UR4+0xa0], R2 ;  /* 0x0000a002ff0075a7 */ /* 0x000ea40008001004 */
[----:B--2---:R-:W-:Y:S05]  /*2f80*/  @P0 BRA `(.L_x_53) ;  /* 0x0000000000080947 */ /* 0x004fea0003800000 */
[----:B------:R-:W2:Y:S02]  /*2f90*/  SYNCS.PHASECHK.TRANS64.TRYWAIT P0, [UR4+0xa0], R2 ;  /* 0x0000a002ff0075a7 */ /* 0x000ea40008001104 */
[----:B--2---:R-:W-:Y:S05]  /*2fa0*/  @!P0 BRA `(.L_x_54) ;  /* 0x0000005000f48947 */ /* 0x004fea0003800000 */
.L_x_53:
[----:B------:R-:W-:-:S04]  /*2fb0*/  UIADD3 UR7, UPT, UPT, UR5, 0x1, URZ ;  /* 0x0000000105077890 */ /* 0x000fc8000fffe0ff */
[----:B------:R-:W-:-:S04]  /*2fc0*/  UISETP.NE.AND UP0, UPT, UR7, 0x2, UPT ;  /* 0x000000020700788c */ /* 0x000fc8000bf05270 */
[----:B------:R-:W-:Y:S02]  /*2fd0*/  USEL UR8, URZ, 0x1, UP0 ;  /* 0x00000001ff087887 */ /* 0x000fe40008000000 */
[----:B------:R-:W-:-:S04]  /*2fe0*/  USEL UR7, UR7, URZ, UP0 ;  /* 0x000000ff07077287 */ /* 0x000fc80008000000 */
[----:B------:R-:W-:Y:S01]  /*2ff0*/  ULEA UR7, UR7, UR6, 0x3 ;  /* 0x0000000607077291 */ /* 0x000fe2000f8e18ff */
[----:B--2---:R-:W-:-:S04]  /*3000*/  LOP3.LUT R2, R12, UR8, RZ, 0x3c, !PT ;  /* 0x000000080c027c12 */ /* 0x004fc8000f8e3cff */
[----:B------:R-:W-:-:S04]  /*3010*/  SHF.L.U32 R0, R2, 0x1f, RZ ;  /* 0x0000001f02007819 */ /* 0x000fc800000006ff */
[----:B------:R-:W2:Y:S02]  /*3020*/  SYNCS.PHASECHK.TRANS64 P0, [UR7+0xa0], R0 ;  /* 0x0000a000ff0075a7 */ /* 0x000ea40008001007 */
[----:B-12---:R-:W-:Y:S05]  /*3030*/  @P0 EXIT ;  /* 0x000000000000094d */ /* 0x006fea0003800000 */
[----:B------:R-:W-:Y:S02]  /*3040*/  SHF.L.U32 R2, R2, 0x1f, RZ ;  /* 0x0000001f02027819 */ /* 0x000fe400000006ff */
[----:B------:R-:W-:-:S07]  /*3050*/  MOV R0, UR7 ;  /* 0x0000000700007c02 */ /* 0x000fce0008000f00 */
.L_x_55:
[----:B-1----:R1:W2:Y:S02]  /*3060*/  SYNCS.PHASECHK.TRANS64.TRYWAIT P0, [R0+URZ+0xa0], R2 ;  /* 0x0000a002000075a7 */ /* 0x0022a400080011ff */
[----:B--2---:R-:W-:Y:S05]  /*3070*/  @!P0 NANOSLEEP.SYNCS 0x989680 ;  /* 0x009896800000895d */ /* 0x004fea0003900000 */
[----:B------:R-:W2:Y:S02]  /*3080*/  @!P0 SYNCS.PHASECHK.TRANS64 P0, [R0+URZ+0xa0], R2 ;  /* 0x0000a002000085a7 */ /* 0x000ea400080010ff */
[----:B--2---:R-:W-:Y:S05]  /*3090*/  @P0 EXIT ;  /* 0x000000000000094d */ /* 0x004fea0003800000 */
[----:B------:R-:W-:Y:S05]  /*30a0*/  BRA `(.L_x_55) ;  /* 0xfffffffc00ec7947 */ /* 0x000fea000383ffff */
.L_x_48:
[----:B------:R-:W-:Y:S05]  /*30b0*/  BRA.U UP4, `(.L_x_56) ;  /* 0x0000001104407547 */ /* 0x000fea000b800000 */
[----:B------:R-:W-:Y:S01]  /*30c0*/  UMOV UR4, 0x40 ;  /* 0x0000004000047882 */ /* 0x000fe20000000000 */
[----:B------:R-:W-:Y:S01]  /*30d0*/  NOP ;  /* 0x0000000000007918 */ /* 0x000fe20000000000 */
[----:B------:R-:W-:Y:S01]  /*30e0*/  ULEA UR5, UR47, UR4, 0x18 ;  /* 0x000000042f057291 */ /* 0x000fe2000f8ec0ff */
[----:B------:R-:W-:Y:S02]  /*30f0*/  UMOV UR6, 0x400 ;  /* 0x0000040000067882 */ /* 0x000fe40000000000 */
[----:B------:R-:W-:-:S06]  /*3100*/  ULEA UR6, UR47, UR6, 0x18 ;  /* 0x000000062f067291 */ /* 0x000fcc000f8ec0ff */
[----:B------:R-:W2:Y:S02]  /*3110*/  LDS.U8 R0, [UR5+0x1c] ;  /* 0x00001c05ff007984 */ /* 0x000ea40008000000 */
[----:B--2---:R-:W-:-:S13]  /*3120*/  ISETP.NE.AND P0, PT, R0, RZ, PT ;  /* 0x000000ff0000720c */ /* 0x004fda0003f05270 */
[----:B------:R-:W-:Y:S05]  /*3130*/  @P0 BRA `(.L_x_57) ;  /* 0x0000000000580947 */ /* 0x000fea0003800000 */
[----:B------:R-:W-:-:S13]  /*3140*/  ELECT P0, URZ, PT ;  /* 0x0000000000ff782f */ /* 0x000fda0003800000 */
[----:B------:R-:W-:Y:S05]  /*3150*/  @!P0 BRA `(.L_x_58) ;  /* 0x0000000000608947 */ /* 0x000fea0003800000 */
[----:B------:R-:W-:Y:S01]  /*3160*/  UMOV UR4, 0x10 ;  /* 0x0000001000047882 */ /* 0x000fe20000000000 */
[----:B------:R-:W-:Y:S01]  /*3170*/  HFMA2 R0, -RZ, RZ, 0, 5.9604644775390625e-08 ;  /* 0x00000001ff007431 */ /* 0x000fe200000001ff */
[----:B------:R-:W-:-:S03]  /*3180*/  MOV R3, 0xffff ;  /* 0x0000ffff00037802 */ /* 0x000fc60000000f00 */
[----:B------:R-:W-:Y:S04]  /*3190*/  DEPBAR.LE SB2, 0x36 ;  /* 0x0000ad800000791a */ /* 0x000fe80000000000 */
[----:B------:R-:W2:Y:S02]  /*31a0*/  UTCATOMSWS.FIND_AND_SET.ALIGN UP0, UR4, UR4 ;  /* 0x00000004000475e3 */ /* 0x000ea40008000800 */
[----:B--2---:R-:W-:Y:S01]  /*31b0*/  MOV R4, UR4 ;  /* 0x0000000400047c02 */ /* 0x004fe20008000f00 */
[----:B------:R-:W-:Y:S06]  /*31c0*/  BRA.U UP0, `(.L_x_59) ;  /* 0x0000000100187547 */ /* 0x000fec000b800000 */
.L_x_60:
[----:B------:R-:W-:Y:S05]  /*31d0*/  NANOSLEEP 0x64 ;  /* 0x000000640000795d */ /* 0x000fea0003800000 */
[----:B------:R-:W-:-:S05]  /*31e0*/  UMOV UR4, 0x10 ;  /* 0x0000001000047882 */ /* 0x000fca0000000000 */
[----:B------:R-:W-:Y:S04]  /*31f0*/  DEPBAR.LE SB2, 0x36 ;  /* 0x0000ad800000791a */ /* 0x000fe80000000000 */
[----:B------:R-:W2:Y:S02]  /*3200*/  UTCATOMSWS.FIND_AND_SET.ALIGN UP0, UR4, UR4 ;  /* 0x00000004000475e3 */ /* 0x000ea40008000800 */
[----:B--2---:R-:W-:Y:S01]  /*3210*/  MOV R4, UR4 ;  /* 0x0000000400047c02 */ /* 0x004fe20008000f00 */
[----:B------:R-:W-:Y:S05]  /*3220*/  BRA.U !UP0, `(.L_x_60) ;  /* 0xfffffffd08e87547 */ /* 0x000fea000b83ffff */
.L_x_59:
[-C--:B------:R-:W-:Y:S02]  /*3230*/  SHF.L.U32 R3, R3, R4.reuse, RZ ;  /* 0x0000000403037219 */ /* 0x080fe400000006ff */
[----:B------:R-:W-:Y:S01]  /*3240*/  SHF.L.U32 R0, R0, R4, RZ ;  /* 0x0000000400007219 */ /* 0x000fe200000006ff */
[----:B------:R-:W-:Y:S02]  /*3250*/  IMAD.SHL.U32 R4, R4, 0x20, RZ ;  /* 0x0000002004047824 */ /* 0x000fe400078e00ff */
[----:B------:R2:W-:Y:S04]  /*3260*/  ATOMS.OR RZ, [UR5+0x14], R3 ;  /* 0x00001403ffff798c */ /* 0x0005e8000b000005 */
[----:B------:R2:W-:Y:S04]  /*3270*/  ATOMS.OR RZ, [UR5+0x18], R0 ;  /* 0x00001800ffff798c */ /* 0x0005e8000b000005 */
[----:B------:R2:W-:Y:S01]  /*3280*/  STS [UR6+0x140], R4 ;  /* 0x00014004ff007988 */ /* 0x0005e20008000806 */
[----:B------:R-:W-:Y:S05]  /*3290*/  BRA `(.L_x_58) ;  /* 0x0000000000107947 */ /* 0x000fea0003800000 */
.L_x_57:
[----:B------:R-:W-:Y:S02]  /*32a0*/  MOV R0, 0xffffffff ;  /* 0xffffffff00007802 */ /* 0x000fe40000000f00 */
[----:B------:R-:W-:-:S03]  /*32b0*/  MOV R4, 0x32e0 ;  /* 0x000032e000047802 */ /* 0x000fc60000000f00 */
[----:B------:R2:W-:Y:S04]  /*32c0*/  STS [UR6+0x140], R0 ;  /* 0x00014000ff007988 */ /* 0x0005e80008000806 */
[----:B-12--5:R-:W-:Y:S05]  /*32d0*/  CALL.REL.NOINC `($__internal_1_$__cuda_sm10x_tcgen05_guardrail_trap_phase_invalid_during_alloc) ;  /* 0x0000005400fc7944 */ /* 0x026fea0003c00000 */
.L_x_58:
[----:B------:R-:W-:Y:S05]  /*32e0*/  WARPSYNC.ALL ;  /* 0x0000000000007948 */ /* 0x000fea0003800000 */
[----:B------:R-:W3:Y:S01]  /*32f0*/  S2UR UR4, SR_CgaCtaId ;  /* 0x00000000000479c3 */ /* 0x000ee20000008800 */
[----:B------:R-:W-:Y:S01]  /*3300*/  UMOV UR43, 0x400 ;  /* 0x00000400002b7882 */ /* 0x000fe20000000000 */
[----:B------:R-:W-:-:S06]  /*3310*/  NOP ;  /* 0x0000000000007918 */ /* 0x000fcc0000000000 */
[----:B------:R-:W-:Y:S06]  /*3320*/  BAR.ARV 0x6, 0xa0 ;  /* 0x0182800000007b1d */ /* 0x000fec0000002000 */
[----:B------:R-:W4:Y:S01]  /*3330*/  LDCU UR6, c[0x0][0x38c] ;  /* 0x00007180ff0677ac */ /* 0x000f220008000800 */
[----:B------:R-:W-:Y:S01]  /*3340*/  LOP3.LUT R2, R2, 0xffff, RZ, 0xc0, !PT ;  /* 0x0000ffff02027812 */ /* 0x000fe200078ec0ff */
[----:B------:R-:W-:Y:S01]  /*3350*/  IMAD.MOV.U32 R11, RZ, RZ, 0x1 ;  /* 0x00000001ff0b7424 */ /* 0x000fe200078e00ff */
[----:B------:R-:W-:Y:S01]  /*3360*/  CS2R R8, SRZ ;  /* 0x0000000000087805 */ /* 0x000fe2000001ff00 */
[----:B------:R-:W1:Y:S01]  /*3370*/  LDCU UR7, c[0x0][0x38c] ;  /* 0x00007180ff0777ac */ /* 0x000e620008000800 */
[----:B------:R-:W-:Y:S01]  /*3380*/  R2UR UR44, R2 ;  /* 0x00000000022c72ca */ /* 0x000fe200000e0000 */
[----:B------:R-:W-:Y:S01]  /*3390*/  IMAD.MOV.U32 R10, RZ, RZ, RZ ;  /* 0x000000ffff0a7224 */ /* 0x000fe200078e00ff */
[----:B------:R-:W-:Y:S01]  /*33a0*/  UMOV UR46, URZ ;  /* 0x000000ff002e7c82 */ /* 0x000fe20008000000 */
[----:B------:R-:W-:Y:S01]  /*33b0*/  UMOV UR41, URZ ;  /* 0x000000ff00297c82 */ /* 0x000fe20008000000 */
[----:B---3--:R-:W-:Y:S01]  /*33c0*/  ULEA UR43, UR4, UR43, 0x18 ;  /* 0x0000002b042b7291 */ /* 0x008fe2000f8ec0ff */
[----:B------:R-:W-:Y:S01]  /*33d0*/  UMOV UR62, 0x0 ;  /* 0x00000000003e7882 */ /* 0x000fe20000000000 */
[----:B------:R-:W-:-:S02]  /*33e0*/  UMOV UR63, 0x4180490 ;  /* 0x04180490003f7882 */ /* 0x000fc40000000000 */
[----:B------:R-:W-:Y:S02]  /*33f0*/  UIADD3 UR5, UPT, UPT, UR43, 0x3400, URZ ;  /* 0x000034002b057890 */ /* 0x000fe4000fffe0ff */
[----:B------:R-:W-:Y:S02]  /*3400*/  UIADD3 UR4, UPT, UPT, UR43, 0x17400, URZ ;  /* 0x000174002b047890 */ /* 0x000fe4000fffe0ff */
[----:B----4-:R-:W-:Y:S01]  /*3410*/  UIADD3 UR6, UPT, UPT, UR6, 0x7f, URZ ;  /* 0x0000007f06067890 */ /* 0x010fe2000fffe0ff */
[----:B--2---:R-:W2:Y:S01]  /*3420*/  LDS R0, [UR43+0x140] ;  /* 0x0001402bff007984 */ /* 0x004ea20008000800 */
[----:B------:R-:W-:Y:S02]  /*3430*/  USHF.R.U32.HI UR5, URZ, 0x4, UR5 ;  /* 0x00000004ff057899 */ /* 0x000fe40008011605 */
[----:B------:R-:W-:Y:S02]  /*3440*/  USHF.R.S32.HI UR64, URZ, 0x1f, UR6 ;  /* 0x0000001fff407899 */ /* 0x000fe40008011406 */
[----:B------:R-:W-:-:S02]  /*3450*/  USHF.R.U32.HI UR4, URZ, 0x4, UR4 ;  /* 0x00000004ff047899 */ /* 0x000fc40008011604 */
[----:B------:R-:W-:Y:S02]  /*3460*/  ULEA.HI UR64, UR64, UR6, URZ, 0x7 ;  /* 0x0000000640407291 */ /* 0x000fe4000f8f38ff */
[----:B------:R-:W-:Y:S02]  /*3470*/  ULOP3.LUT UR5, UR5, 0x3fff, URZ, 0xc0, !UPT ;  /* 0x00003fff05057892 */ /* 0x000fe4000f8ec0ff */
[----:B------:R-:W-:Y:S02]  /*3480*/  USHF.R.S32.HI UR64, URZ, 0x7, UR64 ;  /* 0x00000007ff407899 */ /* 0x000fe40008011440 */
[----:B------:R-:W-:Y:S02]  /*3490*/  ULOP3.LUT UR4, UR4, 0x3fff, URZ, 0xc0, !UPT ;  /* 0x00003fff04047892 */ /* 0x000fe4000f8ec0ff */
[----:B------:R-:W-:Y:S01]  /*34a0*/  UISETP.LT.AND UP0, UPT, UR64, 0x1, UPT ;  /* 0x000000014000788c */ /* 0x000fe2000bf01270 */
[----:B------:R-:W-:Y:S01]  /*34b0*/  UMOV UR60, 0x0 ;  /* 0x00000000003c7882 */ /* 0x000fe20000000000 */
[----:B------:R-:W-:-:S02]  /*34c0*/  UMOV UR61, 0x4180490 ;  /* 0x04180490003d7882 */ /* 0x000fc40000000000 */
[----:B------:R-:W-:Y:S01]  /*34d0*/  USEL UR65, UR64, 0x1, !UP0 ;  /* 0x0000000140417887 */ /* 0x000fe2000c000000 */
[----:B------:R-:W-:Y:S01]  /*34e0*/  UMOV UR58, 0x0 ;  /* 0x00000000003a7882 */ /* 0x000fe20000000000 */
[----:B------:R-:W-:Y:S01]  /*34f0*/  UMOV UR59, 0x4180490 ;  /* 0x04180490003b7882 */ /* 0x000fe20000000000 */
[----:B------:R-:W-:Y:S01]  /*3500*/  UMOV UR56, 0x0 ;  /* 0x0000000000387882 */ /* 0x000fe20000000000 */
[----:B------:R-:W-:Y:S01]  /*3510*/  UMOV UR57, 0x4180490 ;  /* 0x0418049000397882 */ /* 0x000fe20000000000 */
[----:B------:R-:W-:Y:S01]  /*3520*/  UMOV UR54, 0x0 ;  /* 0x0000000000367882 */ /* 0x000fe20000000000 */
[----:B------:R-:W-:Y:S01]  /*3530*/  UMOV UR55, 0x4180490 ;  /* 0x0418049000377882 */ /* 0x000fe20000000000 */
[----:B------:R-:W-:Y:S01]  /*3540*/  UMOV UR52, 0x0 ;  /* 0x0000000000347882 */ /* 0x000fe20000000000 */
[----:B------:R-:W-:Y:S01]  /*3550*/  UMOV UR53, 0x4180490 ;  /* 0x0418049000357882 */ /* 0x000fe20000000000 */
[----:B------:R-:W-:Y:S02]  /*3560*/  ULOP3.LUT UR45, UR5, 0x10000, URZ, 0xfc, !UPT ;  /* 0x00010000052d7892 */ /* 0x000fe4000f8efcff */
[----:B------:R-:W-:-:S02]  /*3570*/  ULOP3.LUT UR4, UR4, 0x10000, URZ, 0xfc, !UPT ;  /* 0x0001000004047892 */ /* 0x000fc4000f8efcff */
[----:B------:R-:W-:Y:S02]  /*3580*/  UIADD3 UR65, UPT, UPT, -UR65, URZ, URZ ;  /* 0x000000ff41417290 */ /* 0x000fe4000fffe1ff */
[----:B-1----:R-:W-:Y:S01]  /*3590*/  UISETP.GE.AND UP4, UPT, UR7, 0x1, UPT ;  /* 0x000000010700788c */ /* 0x002fe2000bf86270 */
[----:B------:R-:W-:Y:S01]  /*35a0*/  UMOV UR50, 0x0 ;  /* 0x0000000000327882 */ /* 0x000fe20000000000 */
[----:B------:R-:W-:Y:S01]  /*35b0*/  UMOV UR51, 0x4180490 ;  /* 0x0418049000337882 */ /* 0x000fe20000000000 */
[----:B------:R-:W-:Y:S01]  /*35c0*/  UMOV UR48, 0x0 ;  /* 0x0000000000307882 */ /* 0x000fe20000000000 */
[----:B--2---:R-:W-:Y:S01]  /*35d0*/  R2UR UR66, R0 ;  /* 0x00000000004272ca */ /* 0x004fe200000e0000 */
[----:B------:R-:W-:-:S14]  /*35e0*/  UMOV UR49, 0x4180490 ;  /* 0x0418049000317882 */ /* 0x000fdc0000000000 */
.L_x_67:
[----:B------:R-:W-:Y:S02]  /*35f0*/  LEA R0, R10, UR43, 0x3 ;  /* 0x0000002b0a007c11 */ /* 0x000fe4000f8e18ff */
[----:B------:R-:W-:Y:S02]  /*3600*/  SHF.L.U32 R2, R9, 0x1f, RZ ;  /* 0x0000001f09027819 */ /* 0x000fe400000006ff */
[----:B------:R-:W-:Y:S01]  /*3610*/  PLOP3.LUT P0, PT, PT, PT, UP4, 0x80, 0x8 ;  /* 0x000000000008781c */ /* 0x000fe20003f0f048 */
[----:B------:R-:W-:Y:S01]  /*3620*/  VIADD R3, R0, 0xa0 ;  /* 0x000000a000037836 */ /* 0x000fe20000000000 */
[----:B-1----:R-:W1:Y:S02]  /*3630*/  SYNCS.PHASECHK.TRANS64.TRYWAIT P1, [R0+URZ+0x90], R2 ;  /* 0x00009002000075a7 */ /* 0x002e6400080211ff */
[----:B-1-3--:R-:W-:Y:S09]  /*3640*/  @!P1 BRA `(.L_x_61) ;  /* 0x0000004c00649947 */ /* 0x00aff20003800000 */
.L_x_147:
[----:B------:R-:W-:Y:S01]  /*3650*/  LEA R4, R10, UR43, 0x4 ;  /* 0x0000002b0a047c11 */ /* 0x000fe2000f8e20ff */
[----:B------:R-:W-:Y:S01]  /*3660*/  @UP4 ULEA UR5, UR41, UR43, 0x3 ;  /* 0x0000002b29054291 */ /* 0x000fe2000f8e18ff */
[----:B------:R-:W-:Y:S01]  /*3670*/  PLOP3.LUT P2, PT, PT, PT, PT, 0x80, 0x8 ;  /* 0x000000000008781c */ /* 0x000fe20003f4f070 */
[----:B------:R-:W-:Y:S01]  /*3680*/  ULEA UR47, UR46, UR43, 0x3 ;  /* 0x0000002b2e2f7291 */ /* 0x000fe2000f8e18ff */
[----:B------:R-:W-:Y:S02]  /*3690*/  PRMT R3, RZ, 0x654, R3 ;  /* 0x00000654ff037816 */ /* 0x000fe40000000003 */
[----:B------:R-:W2:Y:S01]  /*36a0*/  LDS.128 R4, [R4+0x120] ;  /* 0x0001200004047984 */ /* 0x000ea20000000c00 */
[----:B-1----:R-:W-:Y:S02]  /*36b0*/  @P0 SHF.L.U32 R2, R8, 0x1f, RZ ;  /* 0x0000001f08020819 */ /* 0x002fe400000006ff */
[----:B------:R-:W-:Y:S01]  /*36c0*/  SHF.L.U32 R0, R11, 0x1f, RZ ;  /* 0x0000001f0b007819 */ /* 0x000fe200000006ff */
[----:B------:R-:W-:Y:S01]  /*36d0*/  @!PT LDS RZ, [RZ] ;  /* 0x00000000fffff984 */ /* 0x000fe20000000800 */
[----:B------:R-:W-:Y:S01]  /*36e0*/  @!PT LDS RZ, [RZ] ;  /* 0x00000000fffff984 */ /* 0x000fe20000000800 */
[----:B------:R-:W-:Y:S01]  /*36f0*/  @!PT LDS RZ, [RZ] ;  /* 0x00000000fffff984 */ /* 0x000fe20000000800 */
[----:B------:R-:W-:Y:S01]  /*3700*/  @!PT LDS RZ, [RZ] ;  /* 0x00000000fffff984 */ /* 0x000fe20000000800 */
[----:B------:R1:W-:Y:S06]  /*3710*/  MEMBAR.ALL.CTA ;  /* 0x0000000000007992 */ /* 0x0003ec0000008000 */
[----:B-1----:R-:W1:Y:S02]  /*3720*/  FENCE.VIEW.ASYNC.S ;  /* 0x00000000000073c6 */ /* 0x002e640000000000 */
[----:B-1----:R1:W-:Y:S01]  /*3730*/  SYNCS.ARRIVE.TRANS64.RED.A1T0 RZ, [R3+URZ], RZ ;  /* 0x000000ff03ff79a7 */ /* 0x0023e200081004ff */
[----:B------:R1:W3:Y:S01]  /*3740*/  @P0 SYNCS.PHASECHK.TRANS64.TRYWAIT P2, [UR5], R2 ;  /* 0x00000002ff0005a7 */ /* 0x0002e20008041105 */
[----:B------:R-:W-:Y:S01]  /*3750*/  ULEA.HI UR5, UR46, UR46, URZ, 0x1 ;  /* 0x0000002e2e057291 */ /* 0x000fe2000f8f08ff */
[----:B--2---:R-:W-:-:S03]  /*3760*/  LOP3.LUT P1, RZ, R6, 0x1, RZ, 0xc0, !PT ;  /* 0x0000000106ff7812 */ /* 0x004fc6000782c0ff */
[----:B------:R-:W-:Y:S02]  /*3770*/  ULOP3.LUT UR6, UR5, 0xffe, URZ, 0xc0, !UPT ;  /* 0x00000ffe05067892 */ /* 0x000fe4000f8ec0ff */
[----:B------:R-:W-:Y:S02]  /*3780*/  USHF.R.U32.HI UR38, URZ, 0x1, UR5 ;  /* 0x00000001ff267899 */ /* 0x000fe40008011605 */
[----:B------:R-:W-:Y:S02]  /*3790*/  UIADD3 UR5, UPT, UPT, -UR6, UR46, URZ ;  /* 0x0000002e06057290 */ /* 0x000fe4000fffe1ff */
[----:B------:R-:W-:-:S04]  /*37a0*/  UIMAD UR38, UR38, 0x60, UR66 ;  /* 0x00000060262678a4 */ /* 0x000fc8000f8e0242 */
[----:B------:R-:W-:Y:S01]  /*37b0*/  ULEA UR38, UR5, UR38, 0x14 ;  /* 0x0000002605267291 */ /* 0x000fe2000f8ea0ff */
[----:B------:R-:W2:Y:S02]  /*37c0*/  SYNCS.PHASECHK.TRANS64.TRYWAIT P0, [UR47+0xd0], R0 ;  /* 0x0000d000ff0075a7 */ /* 0x000ea4000800112f */
[----:B-123--:R-:W-:Y:S09]  /*37d0*/  @!P0 BRA `(.L_x_62) ;  /* 0x0000004c00148947 */ /* 0x00eff20003800000 */
.L_x_149:
[----:B------:R-:W-:Y:S01]  /*37e0*/  IADD3 R10, PT, PT, R10, 0x1, RZ ;  /* 0x000000010a0a7810 */ /* 0x000fe20007ffe0ff */
[----:B------:R-:W-:Y:S06]  /*37f0*/  BRA.U !UP4, `(.L_x_63) ;  /* 0x000000050c107547 */ /* 0x000fec000b800000 */
[----:B------:R-:W-:Y:S01]  /*3800*/  UPLOP3.LUT UP2, UPT, UPT, UPT, UPT, 0x40, 0x4 ;  /* 0x000000000004789c */ /* 0x000fe20003f4e870 */
[----:B------:R-:W-:Y:S01]  /*3810*/  UMOV UR40, UR65 ;  /* 0x0000004100287c82 */ /* 0x000fe20008000000 */
[----:B------:R-:W-:Y:S01]  /*3820*/  UMOV UR39, UR64 ;  /* 0x0000004000277c82 */ /* 0x000fe20008000000 */
[----:B------:R-:W-:-:S08]  /*3830*/  UMOV UR5, UR41 ;  /* 0x0000002900057c82 */ /* 0x000fd00008000000 */
.L_x_66:
[----:B------:R-:W-:Y:S02]  /*3840*/  UIADD3 UR40, UPT, UPT, UR40, 0x1, URZ ;  /* 0x0000000128287890 */ /* 0x000fe4000fffe0ff */
[----:B--2---:R-:W-:Y:S02]  /*3850*/  ULEA UR7, UR5, UR43, 0x3 ;  /* 0x0000002b05077291 */ /* 0x004fe4000f8e18ff */
[----:B------:R-:W-:Y:S01]  /*3860*/  UISETP.NE.AND UP3, UPT, UR40, URZ, UPT ;  /* 0x000000ff2800728c */ /* 0x000fe2000bf65270 */
[----:B---3--:R-:W-:Y:S10]  /*3870*/  @P2 BRA `(.L_x_64) ;  /* 0x00000000000c2947 */ /* 0x008ff40003800000 */
[----:B-1----:R-:W-:Y:S04]  /*3880*/  SHF.L.U32 R2, R8, 0x1f, RZ ;  /* 0x0000001f08027819 */ /* 0x002fe800000006ff */
[----:B------:R-:W1:Y:S02]  /*3890*/  SYNCS.PHASECHK.TRANS64.TRYWAIT P0, [UR7], R2 ;  /* 0x00000002ff0075a7 */ /* 0x000e640008001107 */
[----:B-1----:R-:W-:Y:S05]  /*38a0*/  @!P0 BRA `(.L_x_65) ;  /* 0x0000004800f88947 */ /* 0x002fea0003800000 */
.L_x_64:
[----:B------:R-:W-:Y:S01]  /*38b0*/  UISETP.NE.AND UP0, UPT, UR39, 0x1, UPT ;  /* 0x000000012700788c */ /* 0x000fe2000bf05270 */
[----:B------:R-:W-:Y:S01]  /*38c0*/  PLOP3.LUT P2, PT, PT, PT, PT, 0x80, 0x8 ;  /* 0x000000000008781c */ /* 0x000fe20003f4f070 */
[----:B------:R-:W-:Y:S02]  /*38d0*/  UIADD3 UR6, UPT, UPT, UR5, 0x1, URZ ;  /* 0x0000000105067890 */ /* 0x000fe4000fffe0ff */
[----:B------:R-:W-:Y:S02]  /*38e0*/  UIADD3 UR42, UPT, UPT, UR7, 0x28, URZ ;  /* 0x00000028072a7890 */ /* 0x000fe4000fffe0ff */
[----:B------:R-:W-:Y:S01]  /*38f0*/  UISETP.NE.AND UP1, UPT, UR6, 0x5, UPT ;  /* 0x000000050600788c */ /* 0x000fe2000bf25270 */
[----:B------:R-:W-:Y:S01]  /*3900*/  PLOP3.LUT P0, PT, PT, PT, UP0, 0x80, 0x8 ;  /* 0x000000000008781c */ /* 0x000fe20003f0f008 */
[----:B------:R-:W-:Y:S02]  /*3910*/  UIADD3 UR39, UPT, UPT, UR39, -0x1, URZ ;  /* 0xffffffff27277890 */ /* 0x000fe4000fffe0ff */
[----:B------:R-:W-:Y:S02]  /*3920*/  USEL UR8, URZ, 0x1, UP1 ;  /* 0x00000001ff087887 */ /* 0x000fe40008800000 */
[----:B------:R-:W-:Y:S01]  /*3930*/  USEL UR41, UR6, URZ, UP1 ;  /* 0x000000ff06297287 */ /* 0x000fe20008800000 */
[----:B------:R-:W-:Y:S01]  /*3940*/  UMOV UR7, 0x40004040 ;  /* 0x4000404000077882 */ /* 0x000fe20000000000 */
[----:B------:R-:W-:Y:S02]  /*3950*/  UMOV UR9, 0x40004040 ;  /* 0x4000404000097882 */ /* 0x000fe40000000000 */
[----:B------:R-:W-:Y:S01]  /*3960*/  @UP0 ULEA UR6, UR41, UR43, 0x3 ;  /* 0x0000002b29060291 */ /* 0x000fe2000f8e18ff */
[----:B------:R-:W-:Y:S01]  /*3970*/  LOP3.LUT R8, R8, UR8, RZ, 0x3c, !PT ;  /* 0x0000000808087c12 */ /* 0x000fe2000f8e3cff */
[----:B------:R-:W-:Y:S01]  /*3980*/  ULEA UR8, UR5, UR45, 0xa ;  /* 0x0000002d05087291 */ /* 0x000fe2000f8e50ff */
[----:B------:R-:W-:Y:S02]  /*3990*/  UMOV UR37, 0x40004040 ;  /* 0x4000404000257882 */ /* 0x000fe40000000000 */
[----:B-1----:R-:W-:Y:S01]  /*39a0*/  @P0 SHF.L.U32 R0, R8, 0x1f, RZ ;  /* 0x0000001f08000819 */ /* 0x002fe200000006ff */
[----:B------:R-:W-:Y:S02]  /*39b0*/  UIADD3 UR34, UPT, UPT, UR8, 0x2, URZ ;  /* 0x0000000208227890 */ /* 0x000fe4000fffe0ff */
[----:B------:R-:W-:Y:S01]  /*39c0*/  UIADD3 UR30, UPT, UPT, UR8, 0x4, URZ ;  /* 0x00000004081e7890 */ /* 0x000fe2000fffe0ff */
[----:B------:R2:W3:Y:S01]  /*39d0*/  @P0 SYNCS.PHASECHK.TRANS64.TRYWAIT P2, [UR6], R0 ;  /* 0x00000000ff0005a7 */ /* 0x0004e20008041106 */
[----:B------:R-:W-:Y:S02]  /*39e0*/  UIMAD UR6, UR5, 0x600, UR4 ;  /* 0x00000600050678a4 */ /* 0x000fe4000f8e0204 */
[----:B------:R-:W-:Y:S02]  /*39f0*/  UIADD3 UR26, UPT, UPT, UR8, 0x6, URZ ;  /* 0x00000006081a7890 */ /* 0x000fe4000fffe0ff */
[----:B------:R-:W-:Y:S02]  /*3a00*/  UIADD3 UR36, UPT, UPT, UR6, 0x2, URZ ;  /* 0x0000000206247890 */ /* 0x000fe4000fffe0ff */
[----:B------:R-:W-:Y:S02]  /*3a10*/  UIADD3 UR32, UPT, UPT, UR6, 0x4, URZ ;  /* 0x0000000406207890 */ /* 0x000fe4000fffe0ff */
[----:B------:R-:W-:Y:S01]  /*3a20*/  UIADD3 UR28, UPT, UPT, UR6, 0x6, URZ ;  /* 0x00000006061c7890 */ /* 0x000fe2000fffe0ff */
[----:B------:R2:W-:Y:S01]  /*3a30*/  UTCHMMA gdesc[UR8], gdesc[UR6], tmem[UR38], tmem[UR62], idesc[UR63], UP2 ;  /* 0x00ff3e06080075ea */ /* 0x0005e20009000026 */
[----:B------:R-:W-:Y:S02]  /*3a40*/  UIADD3 UR24, UPT, UPT, UR6, 0x300, URZ ;  /* 0x0000030006187890 */ /* 0x000fe4000fffe0ff */
[----:B------:R-:W-:Y:S02]  /*3a50*/  UIADD3 UR22, UPT, UPT, UR8, 0x200, URZ ;  /* 0x0000020008167890 */ /* 0x000fe4000fffe0ff */
[----:B------:R-:W-:Y:S02]  /*3a60*/  UIADD3 UR20, UPT, UPT, UR6, 0x302, URZ ;  /* 0x0000030206147890 */ /* 0x000fe4000fffe0ff */
[----:B------:R-:W-:Y:S02]  /*3a70*/  UIADD3 UR18, UPT, UPT, UR8, 0x202, URZ ;  /* 0x0000020208127890 */ /* 0x000fe4000fffe0ff */
[----:B------:R-:W-:Y:S02]  /*3a80*/  UIADD3 UR16, UPT, UPT, UR6, 0x304, URZ ;  /* 0x0000030406107890 */ /* 0x000fe4000fffe0ff */
[----:B------:R-:W-:Y:S02]  /*3a90*/  UIADD3 UR14, UPT, UPT, UR8, 0x204, URZ ;  /* 0x00000204080e7890 */ /* 0x000fe4000fffe0ff */
[----:B------:R-:W-:Y:S02]  /*3aa0*/  UIADD3 UR12, UPT, UPT, UR6, 0x306, URZ ;  /* 0x00000306060c7890 */ /* 0x000fe4000fffe0ff */
[----:B------:R-:W-:Y:S02]  /*3ab0*/  UIADD3 UR10, UPT, UPT, UR8, 0x206, URZ ;  /* 0x00000206080a7890 */ /* 0x000fe4000fffe0ff */
[----:B------:R-:W-:Y:S01]  /*3ac0*/  UPLOP3.LUT UP2, UPT, UPT, UPT, UPT, 0x80, 0x8 ;  /* 0x000000000008789c */ /* 0x000fe20003f4f070 */
[----:B------:R-:W-:Y:S01]  /*3ad0*/  UMOV UR35, 0x40004040 ;  /* 0x4000404000237882 */ /* 0x000fe20000000000 */
[----:B------:R-:W-:Y:S01]  /*3ae0*/  UMOV UR33, 0x40004040 ;  /* 0x4000404000217882 */ /* 0x000fe20000000000 */
[----:B------:R2:W-:Y:S01]  /*3af0*/  UTCHMMA gdesc[UR34], gdesc[UR36], tmem[UR38], tmem[UR60], idesc[UR61], UPT ;  /* 0x00ff3c24220075ea */ /* 0x0005e2000b800026 */
        /* <DEDUP_REMOVED lines=14> */
[----:B------:R-:W-:Y:S01]  /*3be0*/  UMOV UR11, 0x40004040 ;  /* 0x40004040000b7882 */ /* 0x000fe20000000000 */
[----:B------:R2:W-:Y:S01]  /*3bf0*/  UTCHMMA gdesc[UR14], gdesc[UR16], tmem[UR38], tmem[UR50], idesc[UR51], UPT ;  /* 0x00ff32100e0075ea */ /* 0x0005e2000b800026 */
[----:B------:R2:W-:Y:S01]  /*3c00*/  UTCHMMA gdesc[UR10], gdesc[UR12], tmem[UR38], tmem[UR48], idesc[UR49], UPT ;  /* 0x00ff300c0a0075ea */ /* 0x0005e2000b800026 */
[----:B------:R2:W-:Y:S01]  /*3c10*/  UTCBAR.MULTICAST [UR42], URZ, UR44 ;  /* 0x000000ff2a0073e9 */ /* 0x0005e2000800082c */
[----:B------:R-:W-:Y:S01]  /*3c20*/  UMOV UR5, UR41 ;  /* 0x0000002900057c82 */ /* 0x000fe20008000000 */
[----:B------:R-:W-:Y:S05]  /*3c30*/  BRA.U UP3, `(.L_x_66) ;  /* 0xfffffffd03007547 */ /* 0x000fea000b83ffff */
.L_x_63:
[----:B------:R-:W-:Y:S01]  /*3c40*/  UIADD3 UR5, UPT, UPT, UR46, 0x1, URZ ;  /* 0x000000012e057890 */ /* 0x000fe2000fffe0ff */
[C---:B------:R-:W-:Y:S01]  /*3c50*/  ISETP.NE.AND P0, PT, R10.reuse, 0x2, PT ;  /* 0x000000020a00780c */ /* 0x040fe20003f05270 */
[----:B--2---:R-:W-:Y:S02]  /*3c60*/  UIADD3 UR6, UPT, UPT, UR47, 0xb0, URZ ;  /* 0x000000b02f067890 */ /* 0x004fe4000fffe0ff */
[----:B------:R-:W-:Y:S01]  /*3c70*/  UISETP.NE.AND UP0, UPT, UR5, 0x4, UPT ;  /* 0x000000040500788c */ /* 0x000fe2000bf05270 */
[----:B-1----:R-:W-:Y:S02]  /*3c80*/  SEL R0, RZ, 0x1, P0 ;  /* 0x00000001ff007807 */ /* 0x002fe40000000000 */
[----:B------:R-:W-:Y:S01]  /*3c90*/  SEL R10, R10, RZ, P0 ;  /* 0x000000ff0a0a7207 */ /* 0x000fe20000000000 */
[----:B------:R-:W-:Y:S01]  /*3ca0*/  USEL UR7, URZ, 0x1, UP0 ;  /* 0x00000001ff077887 */ /* 0x000fe20008000000 */
[----:B------:R-:W-:Y:S01]  /*3cb0*/  LOP3.LUT R9, R9, R0, RZ, 0x3c, !PT ;  /* 0x0000000009097212 */ /* 0x000fe200078e3cff */
[----:B------:R-:W-:Y:S01]  /*3cc0*/  USEL UR46, UR5, URZ, UP0 ;  /* 0x000000ff052e7287 */ /* 0x000fe20008000000 */
[----:B------:R1:W-:Y:S03]  /*3cd0*/  UTCBAR [UR6], URZ ;  /* 0x000000ff060073e9 */ /* 0x0003e600080000ff */
[----:B------:R-:W-:Y:S01]  /*3ce0*/  LOP3.LUT R11, R11, UR7, RZ, 0x3c, !PT ;  /* 0x000000070b0b7c12 */ /* 0x000fe2000f8e3cff */
[----:B------:R-:W-:Y:S07]  /*3cf0*/  @P1 BRA `(.L_x_67) ;  /* 0xfffffff8003c1947 */ /* 0x000fee000383ffff */
[----:B------:R-:W2:Y:S01]  /*3d00*/  S2UR UR8, SR_CgaCtaId ;  /* 0x00000000000879c3 */ /* 0x000ea20000008800 */
[----:B------:R-:W-:Y:S01]  /*3d10*/  ELECT P0, URZ, PT ;  /* 0x0000000000ff782f */ /* 0x000fe20003800000 */
[----:B------:R-:W-:Y:S01]  /*3d20*/  IMAD.MOV.U32 R0, RZ, RZ, 0x1 ;  /* 0x00000001ff007424 */ /* 0x000fe200078e00ff */
[----:B------:R-:W-:Y:S01]  /*3d30*/  UIADD3 UR43, UPT, UPT, UR43, 0xd0, URZ ;  /* 0x000000d02b2b7890 */ /* 0x000fe2000fffe0ff */
[----:B------:R-:W-:Y:S01]  /*3d40*/  SHF.L.U32 R2, R11, 0x1f, RZ ;  /* 0x0000001f0b027819 */ /* 0x000fe200000006ff */
[----:B------:R-:W-:-:S03]  /*3d50*/  UMOV UR4, 0x40 ;  /* 0x0000004000047882 */ /* 0x000fc60000000000 */
[----:B------:R-:W-:Y:S01]  /*3d60*/  UVIRTCOUNT.DEALLOC.SMPOOL 0x80 ;  /* 0x000000800000784c */ /* 0x000fe20000000000 */
[----:B--2---:R-:W-:Y:S02]  /*3d70*/  ULEA UR8, UR8, UR4, 0x18 ;  /* 0x0000000408087291 */ /* 0x004fe4000f8ec0ff */
[----:B------:R-:W-:-:S07]  /*3d80*/  ULEA UR4, UR46, UR43, 0x3 ;  /* 0x0000002b2e047291 */ /* 0x000fce000f8e18ff */
[----:B------:R2:W-:Y:S02]  /*3d90*/  @P0 STS.U8 [UR8+0x1c], R0 ;  /* 0x00001c00ff000988 */ /* 0x0005e40008000008 */
[----:B------:R-:W4:Y:S02]  /*3da0*/  SYNCS.PHASECHK.TRANS64.TRYWAIT P0, [UR4], R2 ;  /* 0x00000002ff0075a7 */ /* 0x000f240008001104 */
[----:B--2-4-:R-:W-:Y:S05]  /*3db0*/  @!P0 BRA `(.L_x_68) ;  /* 0x0000004400cc8947 */ /* 0x014fea0003800000 */
.L_x_152:
[----:B------:R-:W-:-:S04]  /*3dc0*/  UIADD3 UR4, UPT, UPT, UR46, 0x1, URZ ;  /* 0x000000012e047890 */ /* 0x000fc8000fffe0ff */
[----:B------:R-:W-:-:S04]  /*3dd0*/  UISETP.NE.AND UP0, UPT, UR4, 0x4, UPT ;  /* 0x000000040400788c */ /* 0x000fc8000bf05270 */
[----:B-1----:R-:W-:Y:S02]  /*3de0*/  USEL UR6, URZ, 0x1, UP0 ;  /* 0x00000001ff067887 */ /* 0x002fe40008000000 */
[----:B------:R-:W-:-:S04]  /*3df0*/  USEL UR4, UR4, URZ, UP0 ;  /* 0x000000ff04047287 */ /* 0x000fc80008000000 */
[----:B------:R-:W-:Y:S01]  /*3e00*/  ULEA UR5, UR4, UR43, 0x3 ;  /* 0x0000002b04057291 */ /* 0x000fe2000f8e18ff */
[----:B--2---:R-:W-:-:S04]  /*3e10*/  LOP3.LUT R2, R11, UR6, RZ, 0x3c, !PT ;  /* 0x000000060b027c12 */ /* 0x004fc8000f8e3cff */
[----:B------:R-:W-:-:S04]  /*3e20*/  SHF.L.U32 R3, R2, 0x1f, RZ ;  /* 0x0000001f02037819 */ /* 0x000fc800000006ff */
[----:B------:R-:W1:Y:S02]  /*3e30*/  SYNCS.PHASECHK.TRANS64.TRYWAIT P0, [UR5], R3 ;  /* 0x00000003ff0075a7 */ /* 0x000e640008001105 */
[----:B-1----:R-:W-:Y:S05]  /*3e40*/  @!P0 BRA `(.L_x_69) ;  /* 0x0000004400c08947 */ /* 0x002fea0003800000 */
.L_x_154:
        /* <DEDUP_REMOVED lines=9> */
.L_x_156:
[----:B------:R-:W-:-:S04]  /*3ee0*/  UIADD3 UR4, UPT, UPT, UR4, 0x1, URZ ;  /* 0x0000000104047890 */ /* 0x000fc8000fffe0ff */
[----:B------:R-:W-:-:S04]  /*3ef0*/  UISETP.NE.AND UP0, UPT, UR4, 0x4, UPT ;  /* 0x000000040400788c */ /* 0x000fc8000bf05270 */
[----:B------:R-:W-:Y:S02]  /*3f00*/  USEL UR5, URZ, 0x1, UP0 ;  /* 0x00000001ff057887 */ /* 0x000fe40008000000 */
[----:B------:R-:W-:-:S04]  /*3f10*/  USEL UR4, UR4, URZ, UP0 ;  /* 0x000000ff04047287 */ /* 0x000fc80008000000 */
[----:B------:R-:W-:Y:S01]  /*3f20*/  ULEA UR4, UR4, UR43, 0x3 ;  /* 0x0000002b04047291 */ /* 0x000fe2000f8e18ff */
[----:B------:R-:W-:-:S04]  /*3f30*/  LOP3.LUT R2, R2, UR5, RZ, 0x3c, !PT ;  /* 0x0000000502027c12 */ /* 0x000fc8000f8e3cff */
[----:B------:R-:W-:-:S04]  /*3f40*/  SHF.L.U32 R2, R2, 0x1f, RZ ;  /* 0x0000001f02027819 */ /* 0x000fc800000006ff */
[----:B------:R-:W2:Y:S02]  /*3f50*/  SYNCS.PHASECHK.TRANS64.TRYWAIT P0, [UR4], R2 ;  /* 0x00000002ff0075a7 */ /* 0x000ea40008001104 */
[----:B--2---:R-:W-:Y:S05]  /*3f60*/  @!P0 BRA `(.L_x_71) ;  /* 0x0000004400a88947 */ /* 0x004fea0003800000 */
.L_x_158:
[----:B------:R-:W-:Y:S01]  /*3f70*/  NOP ;  /* 0x0000000000007918 */ /* 0x000fe20000000000 */
[----:B-1----:R-:W1:Y:S01]  /*3f80*/  LDS R0, [UR8+0x14] ;  /* 0x00001408ff007984 */ /* 0x002e620008000800 */
[----:B------:R-:W-:Y:S01]  /*3f90*/  ULOP3.LUT UR4, UR66, 0xffff, URZ, 0xc0, !UPT ;  /* 0x0000ffff42047892 */ /* 0x000fe2000f8ec0ff */
[----:B------:R-:W-:Y:S01]  /*3fa0*/  UMOV UR5, 0xffff ;  /* 0x0000ffff00057882 */ /* 0x000fe20000000000 */
[----:B------:R-:W-:Y:S02]  /*3fb0*/  UMOV UR6, 0x1 ;  /* 0x0000000100067882 */ /* 0x000fe40000000000 */
[----:B------:R-:W-:-:S04]  /*3fc0*/  USHF.R.U32.HI UR4, URZ, 0x5, UR4 ;  /* 0x00000005ff047899 */ /* 0x000fc80008011604 */
[----:B------:R-:W-:Y:S02]  /*3fd0*/  USHF.L.U32 UR5, UR5, UR4, URZ ;  /* 0x0000000405057299 */ /* 0x000fe400080006ff */
[----:B------:R-:W-:-:S04]  /*3fe0*/  USHF.L.U32 UR4, UR6, UR4, URZ ;  /* 0x0000000406047299 */ /* 0x000fc800080006ff */
[----:B-1----:R-:W-:-:S04]  /*3ff0*/  LOP3.LUT R0, R0, UR5, RZ, 0xc0, !PT ;  /* 0x0000000500007c12 */ /* 0x002fc8000f8ec0ff */
[----:B------:R-:W-:-:S13]  /*4000*/  ISETP.NE.AND P0, PT, R0, UR5, PT ;  /* 0x0000000500007c0c */ /* 0x000fda000bf05270 */
[----:B------:R-:W-:Y:S05]  /*4010*/  @P0 BRA `(.L_x_72) ;  /* 0x0000000000580947 */ /* 0x000fea0003800000 */
[----:B------:R-:W1:Y:S02]  /*4020*/  LDS R0, [UR8+0x18] ;  /* 0x00001808ff007984 */ /* 0x000e640008000800 */
[----:B-1----:R-:W-:-:S04]  /*4030*/  LOP3.LUT R0, R0, UR4, RZ, 0xc0, !PT ;  /* 0x0000000400007c12 */ /* 0x002fc8000f8ec0ff */
[----:B------:R-:W-:-:S13]  /*4040*/  ISETP.NE.AND P0, PT, R0, UR4, PT ;  /* 0x0000000400007c0c */ /* 0x000fda000bf05270 */
[----:B------:R-:W-:Y:S05]  /*4050*/  @P0 BRA `(.L_x_73) ;  /* 0x00000000003c0947 */ /* 0x000fea0003800000 */
[----:B------:R-:W1:Y:S01]  /*4060*/  S2R R2, SR_LANEID ;  /* 0x0000000000027919 */ /* 0x000e620000000000 */
[----:B------:R-:W-:-:S06]  /*4070*/  ULOP3.LUT UR5, URZ, UR5, URZ, 0x33, !UPT ;  /* 0x00000005ff057292 */ /* 0x000fcc000f8e33ff */
[----:B------:R-:W-:-:S04]  /*4080*/  IMAD.U32 R0, RZ, RZ, UR5 ;  /* 0x00000005ff007e24 */ /* 0x000fc8000f8e00ff */
[----:B------:R2:W4:Y:S02]  /*4090*/  REDUX UR7, R0 ;  /* 0x00000000000773c4 */ /* 0x0005240000000000 */
[----:B------:R1:W-:Y:S01]  /*40a0*/  UTCATOMSWS.AND URZ, UR5 ;  /* 0x0000000500ff79e3 */ /* 0x0003e20008000000 */
[----:B--2---:R-:W-:Y:S01]  /*40b0*/  LOP3.LUT R0, RZ, UR4, RZ, 0x33, !PT ;  /* 0x00000004ff007c12 */ /* 0x004fe2000f8e33ff */
[----:B------:R-:W-:Y:S02]  /*40c0*/  VOTEU.ANY UR4, UPT, PT ;  /* 0x0000000000047886 */ /* 0x000fe400038e0100 */
[----:B------:R-:W-:Y:S02]  /*40d0*/  UFLO.U32 UR4, UR4 ;  /* 0x00000004000472bd */ /* 0x000fe400080e0000 */
[----:B------:R-:W2:Y:S04]  /*40e0*/  REDUX UR6, R0 ;  /* 0x00000000000673c4 */ /* 0x000ea80000000000 */
[----:B-1----:R-:W-:-:S02]  /*40f0*/  ISETP.EQ.U32.AND P0, PT, R2, UR4, PT ;  /* 0x0000000402007c0c */ /* 0x002fc4000bf02070 */
[----:B----4-:R-:W-:-:S11]  /*4100*/  MOV R2, UR7 ;  /* 0x0000000700027c02 */ /* 0x010fd60008000f00 */
[----:B------:R1:W-:Y:S01]  /*4110*/  @P0 ATOMS.AND RZ, [UR8+0x14], R2 ;  /* 0x00001402ffff098c */ /* 0x0003e2000a800008 */
[----:B--2---:R-:W-:-:S05]  /*4120*/  IMAD.U32 R0, RZ, RZ, UR6 ;  /* 0x00000006ff007e24 */ /* 0x004fca000f8e00ff */
[----:B------:R1:W-:Y:S01]  /*4130*/  @P0 ATOMS.AND RZ, [UR8+0x18], R0 ;  /* 0x00001800ffff098c */ /* 0x0003e2000a800008 */
[----:B------:R-:W-:Y:S05]  /*4140*/  BRA `(.L_x_74) ;  /* 0x0000000000147947 */ /* 0x000fea0003800000 */
.L_x_73:
[----:B------:R-:W-:Y:S02]  /*4150*/  MOV R2, 0x4170 ;  /* 0x0000417000027802 */ /* 0x000fe40000000f00 */
[----:B---3-5:R-:W-:Y:S05]  /*4160*/  CALL.REL.NOINC `($__internal_0_$__cuda_sm10x_tcgen05_guardrail_trap_col_being_dealloced_not_returned_by_alloc) ;  /* 0x00000048004c7944 */ /* 0x028fea0003c00000 */
[----:B------:R-:W-:Y:S05]  /*4170*/  BRA `(.L_x_74) ;  /* 0x0000000000087947 */ /* 0x000fea0003800000 */
.L_x_72:
[----:B------:R-:W-:Y:S02]  /*4180*/  MOV R2, 0x41a0 ;  /* 0x000041a000027802 */ /* 0x000fe40000000f00 */
[----:B---3-5:R-:W-:Y:S05]  /*4190*/  CALL.REL.NOINC `($__internal_2_$__cuda_sm10x_tcgen05_guardrail_trap_unallocated_columns_being_dealloced) ;  /* 0x0000004800587944 */ /* 0x028fea0003c00000 */
.L_x_74:
[----:B------:R-:W-:Y:S01]  /*41a0*/  NOP ;  /* 0x0000000000007918 */ /* 0x000fe20000000000 */
[----:B------:R-:W-:Y:S05]  /*41b0*/  EXIT ;  /* 0x000000000000794d */ /* 0x000fea0003800000 */
.L_x_56:
[----:B------:R-:W-:-:S09]  /*41c0*/  UISETP.NE.OR UP0, UPT, UR18, 0x3, !UP3 ;  /* 0x000000031200788c */ /* 0x000fd2000df05670 */
[----:B------:R-:W-:Y:S05]  /*41d0*/  BRA.U UP0, `(.L_x_75) ;  /* 0x00000011001c7547 */ /* 0x000fea000b800000 */
[----:B------:R-:W2:Y:S01]  /*41e0*/  LDCU.64 UR4, c[0x0][0x888] ;  /* 0x00011100ff0477ac */ /* 0x000ea20008000a00 */
[----:B------:R-:W3:Y:S01]  /*41f0*/  LDC.64 R12, c[0x0][0x348] ;  /* 0x0000d200ff0c7b82 */ /* 0x000ee20000000a00 */
[----:B------:R-:W-:Y:S02]  /*4200*/  HFMA2 R9, -RZ, RZ, 0, 0 ;  /* 0x00000000ff097431 */ /* 0x000fe400000001ff */
[----:B------:R-:W-:Y:S01]  /*4210*/  IMAD.MOV.U32 R11, RZ, RZ, 0x1 ;  /* 0x00000001ff0b7424 */ /* 0x000fe200078e00ff */
[----:B------:R-:W4:Y:S01]  /*4220*/  LDCU UR38, c[0x0][0x370] ;  /* 0x00006e00ff2677ac */ /* 0x000f220008000800 */
[----:B------:R-:W-:Y:S01]  /*4230*/  IMAD.MOV.U32 R10, RZ, RZ, RZ ;  /* 0x000000ffff0a7224 */ /* 0x000fe200078e00ff */
[----:B------:R-:W-:Y:S01]  /*4240*/  MOV R3, 0x1000 ;  /* 0x0000100000037802 */ /* 0x000fe20000000f00 */
[----:B------:R-:W4:Y:S01]  /*4250*/  LDCU.128 UR32, c[0x0][0xb10] ;  /* 0x00016200ff2077ac */ /* 0x000f220008000c00 */
[----:B------:R-:W1:Y:S01]  /*4260*/  LDCU UR37, c[0x0][0x374] ;  /* 0x00006e80ff2577ac */ /* 0x000e620008000800 */
[----:B------:R-:W1:Y:S01]  /*4270*/  LDCU.64 UR30, c[0x0][0x890] ;  /* 0x00011200ff1e77ac */ /* 0x000e620008000a00 */
[----:B------:R-:W1:Y:S01]  /*4280*/  LDCU UR15, c[0x0][0xb0c] ;  /* 0x00016180ff0f77ac */ /* 0x000e620008000800 */
[----:B--2---:R-:W-:Y:S01]  /*4290*/  UISETP.NE.U32.AND UP0, UPT, UR4, URZ, UPT ;  /* 0x000000ff0400728c */ /* 0x004fe2000bf05070 */
[----:B------:R-:W2:Y:S01]  /*42a0*/  LDCU UR44, c[0x0][0xb20] ;  /* 0x00016400ff2c77ac */ /* 0x000ea20008000800 */
[----:B------:R-:W2:Y:S01]  /*42b0*/  LDCU UR4, c[0x0][0xb30] ;  /* 0x00016600ff0477ac */ /* 0x000ea20008000800 */
[----:B------:R-:W-:Y:S01]  /*42c0*/  UMOV UR21, 0x400 ;  /* 0x0000040000157882 */ /* 0x000fe20000000000 */
[----:B----4-:R-:W-:-:S02]  /*42d0*/  UIMAD.WIDE.U32 UR6, UR38, UR32, URZ ;  /* 0x00000020260672a5 */ /* 0x010fc4000f8e00ff */
[----:B-1----:R-:W-:Y:S02]  /*42e0*/  UIMAD.WIDE.U32 UR8, UR37, UR35, URZ ;  /* 0x00000023250872a5 */ /* 0x002fe4000f8e00ff */
[----:B------:R-:W-:Y:S02]  /*42f0*/  ULEA UR21, UR47, UR21, 0x18 ;  /* 0x000000152f157291 */ /* 0x000fe4000f8ec0ff */
[----:B------:R-:W-:Y:S02]  /*4300*/  USEL UR39, URZ, 0x1, UP6 ;  /* 0x00000001ff277887 */ /* 0x000fe4000b000000 */
[----:B------:R-:W-:Y:S02]  /*4310*/  UISETP.NE.U32.AND UP6, UPT, UR30, URZ, UPT ;  /* 0x000000ff1e00728c */ /* 0x000fe4000bfc5070 */
[----:B------:R-:W-:Y:S02]  /*4320*/  UIADD3 UR40, UPT, UPT, UR21, 0x60, URZ ;  /* 0x0000006015287890 */ /* 0x000fe4000fffe0ff */
[----:B------:R-:W-:-:S02]  /*4330*/  UISETP.NE.AND.EX UP5, UPT, UR5, URZ, UPT, UP0 ;  /* 0x000000ff0500728c */ /* 0x000fc4000bfa5300 */
[----:B------:R-:W-:Y:S01]  /*4340*/  UISETP.NE.AND UP0, UPT, UR42, 0x1, UPT ;  /* 0x000000012a00788c */ /* 0x000fe2000bf05270 */
[----:B------:R-:W-:Y:S01]  /*4350*/  UMOV UR6, UR7 ;  /* 0x0000000700067c82 */ /* 0x000fe20008000000 */
[----:B------:R-:W-:Y:S01]  /*4360*/  UMOV UR41, UR9 ;  /* 0x0000000900297c82 */ /* 0x000fe20008000000 */
[----:B------:R-:W-:Y:S02]  /*4370*/  UISETP.NE.AND UP0, UPT, UR15, 0x1, UPT ;  /* 0x000000010f00788c */ /* 0x000fe4000bf05270 */
[----:B------:R-:W-:Y:S02]  /*4380*/  UPLOP3.LUT UP4, UPT, UPT, UPT, UPT, 0x40, 0x4 ;  /* 0x000000000004789c */ /* 0x000fe40003f8e870 */
[----:B------:R-:W-:Y:S01]  /*4390*/  UISETP.GE.AND UP2, UPT, UR42, 0x1, UPT ;  /* 0x000000012a00788c */ /* 0x000fe2000bf46270 */
[----:B------:R-:W1:Y:S01]  /*43a0*/  LDCU.64 UR22, c[0x0][0xb28] ;  /* 0x00016500ff1677ac */ /* 0x000e620008000a00 */
[----:B------:R-:W-:Y:S02]  /*43b0*/  UISETP.NE.AND.EX UP6, UPT, UR31, URZ, UPT, UP6 ;  /* 0x000000ff1f00728c */ /* 0x000fe4000bfc5360 */
[----:B------:R-:W-:-:S02]  /*43c0*/  UIADD3 UR25, UPT, UPT, UR21, 0x50, URZ ;  /* 0x0000005015197890 */ /* 0x000fc4000fffe0ff */
[----:B------:R-:W-:Y:S02]  /*43d0*/  UIADD3 UR17, UPT, UPT, UR21, 0x58, URZ ;  /* 0x0000005815117890 */ /* 0x000fe4000fffe0ff */
[----:B------:R-:W-:Y:S02]  /*43e0*/  UPRMT UR40, UR47, 0x654, UR40 ;  /* 0x000006542f287896 */ /* 0x000fe40008000028 */
[----:B------:R-:W-:Y:S02]  /*43f0*/  USHF.R.U32.HI UR43, URZ, UR33, UR6 ;  /* 0x00000021ff2b7299 */ /* 0x000fe40008011606 */
[----:B--2---:R-:W-:Y:S02]  /*4400*/  USHF.R.U32.HI UR41, URZ, UR44, UR41 ;  /* 0x0000002cff297299 */ /* 0x004fe40008011629 */
[----:B------:R-:W-:Y:S02]  /*4410*/  UISETP.NE.AND UP0, UPT, UR34, 0x1, UPT ;  /* 0x000000012200788c */ /* 0x000fe4000bf05270 */
[----:B---3--:R-:W-:-:S11]  /*4420*/  UISETP.NE.AND UP3, UPT, UR4, 0x1, UPT ;  /* 0x000000010400788c */ /* 0x008fd6000bf65270 */
.L_x_85:
[C---:B------:R-:W-:Y:S02]  /*4430*/  LEA R8, R10.reuse, UR21, 0x3 ;  /* 0x000000150a087c11 */ /* 0x040fe4000f8e18ff */
[----:B------:R-:W-:Y:S02]  /*4440*/  SHF.L.U32 R0, R9, 0x1f, RZ ;  /* 0x0000001f09007819 */ /* 0x000fe400000006ff */
[----:B------:R-:W-:Y:S02]  /*4450*/  LEA R4, R10, UR21, 0x4 ;  /* 0x000000150a047c11 */ /* 0x000fe4000f8e20ff */
[----:B--2---:R-:W2:Y:S02]  /*4460*/  SYNCS.PHASECHK.TRANS64.TRYWAIT P0, [R8+URZ+0x90], R0 ;  /* 0x00009000080075a7 */ /* 0x004ea400080011ff */
[----:B--2---:R-:W-:Y:S05]  /*4470*/  @!P0 BRA `(.L_x_76) ;  /* 0x00000040007c8947 */ /* 0x004fea0003800000 */
.L_x_159:
[----:B------:R-:W3:Y:S01]  /*4480*/  LDS.128 R4, [R4+0x120] ;  /* 0x0001200004047984 */ /* 0x000ee20000000c00 */
[----:B------:R-:W-:Y:S01]  /*4490*/  UISETP.GE.AND UP0, UPT, UR42, 0x1, UPT ;  /* 0x000000012a00788c */ /* 0x000fe2000bf06270 */
[----:B------:R-:W-:Y:S01]  /*44a0*/  @!PT LDS RZ, [RZ] ;  /* 0x00000000fffff984 */ /* 0x000fe20000000800 */
[----:B------:R-:W-:Y:S01]  /*44b0*/  @!PT LDS RZ, [RZ] ;  /* 0x00000000fffff984 */ /* 0x000fe20000000800 */
[----:B------:R-:W-:Y:S01]  /*44c0*/  @!PT LDS RZ, [RZ] ;  /* 0x00000000fffff984 */ /* 0x000fe20000000800 */
[----:B------:R-:W-:Y:S01]  /*44d0*/  @!PT LDS RZ, [RZ] ;  /* 0x00000000fffff984 */ /* 0x000fe20000000800 */
[----:B------:R4:W-:Y:S06]  /*44e0*/  MEMBAR.ALL.CTA ;  /* 0x0000000000007992 */ /* 0x0009ec0000008000 */
[----:B----4-:R-:W4:Y:S01]  /*44f0*/  FENCE.VIEW.ASYNC.S ;  /* 0x00000000000073c6 */ /* 0x010f220000000000 */
[----:B---3--:R-:W-:Y:S11]  /*4500*/  LOP3.LUT P0, RZ, R6, 0x1, RZ, 0xc0, !PT ;  /* 0x0000000106ff7812 */ /* 0x008ff6000780c0ff */
[----:B------:R-:W-:Y:S02]  /*4510*/  @!UPT UIADD3 URZ, UPT, UPT, URZ, URZ, URZ ;  /* 0x000000fffffff290 */ /* 0x000fe4000fffe0ff */
[----:B----4-:R-:W-:Y:S01]  /*4520*/  VOTEU.ANY UP2, P0 ;  /* 0x0000000000ff7886 */ /* 0x010fe20000040100 */
[----:B------:R-:W-:Y:S11]  /*4530*/  PLOP3.LUT P0, PT, PT, PT, UP2, 0x80, 0x8 ;  /* 0x000000000008781c */ /* 0x000ff60003f0f028 */
[----:B------:R-:W-:Y:S02]  /*4540*/  @!UPT UIADD3 URZ, UPT, UPT, URZ, URZ, URZ ;  /* 0x000000fffffff290 */ /* 0x000fe4000fffe0ff */
[----:B--2---:R-:W-:Y:S02]  /*4550*/  @P0 SHF.R.U32.HI R0, RZ, 0x10, R5 ;  /* 0x00000010ff000819 */ /* 0x004fe40000011605 */
[----:B------:R-:W-:Y:S02]  /*4560*/  @P0 MOV R2, R4 ;  /* 0x0000000400020202 */ /* 0x000fe40000000f00 */
[----:B------:R-:W-:Y:S01]  /*4570*/  @P0 R2UR UR4, R0 ;  /* 0x00000000000402ca */ /* 0x000fe200000e0000 */
[----:B------:R-:W-:Y:S01]  /*4580*/  VIADD R0, R8, 0xa0 ;  /* 0x000000a008007836 */ /* 0x000fe20000000000 */
[----:B------:R-:W-:Y:S02]  /*4590*/  @P0 LOP3.LUT R4, R5, 0xffff, RZ, 0xc0, !PT ;  /* 0x0000ffff05040812 */ /* 0x000fe400078ec0ff */
[----:B------:R-:W-:Y:S02]  /*45a0*/  @P0 R2UR UR6, R2 ;  /* 0x00000000020602ca */ /* 0x000fe400000e0000 */
[----:B------:R-:W-:Y:S02]  /*45b0*/  PRMT R0, RZ, 0x654, R0 ;  /* 0x00000654ff007816 */ /* 0x000fe40000000000 */
[----:B------:R-:W-:Y:S02]  /*45c0*/  @P0 R2UR UR5, R4 ;  /* 0x00000000040502ca */ /* 0x000fe400000e0000 */
[----:B------:R2:W-:Y:S03]  /*45d0*/  SYNCS.ARRIVE.TRANS64.RED.A1T0 RZ, [R0+URZ], RZ ;  /* 0x000000ff00ff79a7 */ /* 0x0005e600081004ff */
[----:B------:R-:W-:Y:S04]  /*45e0*/  @UP2 UMOV UR29, UR4 ;  /* 0x00000004001d2c82 */ /* 0x000fe80008000000 */
[----:B------:R-:W-:Y:S04]  /*45f0*/  @UP2 UMOV UR14, UR6 ;  /* 0x00000006000e2c82 */ /* 0x000fe80008000000 */
[----:B------:R-:W-:Y:S01]  /*4600*/  @UP2 UMOV UR13, UR5 ;  /* 0x00000005000d2c82 */ /* 0x000fe20008000000 */
[----:B------:R-:W-:Y:S05]  /*4610*/  BRA.U !UP0, `(.L_x_77) ;  /* 0x0000000108c07547 */ /* 0x000fea000b800000 */
[----:B------:R-:W-:Y:S02]  /*4620*/  UIMAD.WIDE.U32 UR8, UR13, UR35, URZ ;  /* 0x000000230d0872a5 */ /* 0x000fe4000f8e00ff */
[----:B------:R-:W-:Y:S02]  /*4630*/  UP2UR UR12, UPR, URZ, 0x4 ;  /* 0x00000004ff0c7883 */ /* 0x000fe40008000000 */
[----:B------:R-:W-:Y:S02]  /*4640*/  UISETP.NE.AND UP2, UPT, UR34, 0x1, UPT ;  /* 0x000000012200788c */ /* 0x000fe4000bf45270 */
[----:B------:R-:W-:Y:S02]  /*4650*/  UIMAD.WIDE.U32 UR10, UR14, UR32, URZ ;  /* 0x000000200e0a72a5 */ /* 0x000fe4000f8e00ff */
[----:B------:R-:W-:Y:S02]  /*4660*/  USEL UR4, UR37, UR41, !UP2 ;  /* 0x0000002925047287 */ /* 0x000fe4000d000000 */
[----:B------:R-:W-:Y:S02]  /*4670*/  UISETP.NE.AND UP0, UPT, UR15, 0x1, UPT ;  /* 0x000000010f00788c */ /* 0x000fe4000bf05270 */
[----:B------:R-:W-:Y:S02]  /*4680*/  UP2UR UR16, UPR, URZ, 0x2 ;  /* 0x00000002ff107883 */ /* 0x000fe40008000000 */
[----:B------:R-:W-:Y:S02]  /*4690*/  UISETP.NE.AND UP1, UPT, UR42, 0x1, UPT ;  /* 0x000000012a00788c */ /* 0x000fe4000bf25270 */
[----:B-1----:R-:W-:Y:S02]  /*46a0*/  UIMAD.WIDE.U32 UR18, UR4, UR22, URZ ;  /* 0x00000016041272a5 */ /* 0x002fe4000f8e00ff */
[----:B------:R-:W-:Y:S01]  /*46b0*/  USEL UR7, UR38, UR43, !UP0 ;  /* 0x0000002b26077287 */ /* 0x000fe2000c000000 */
[----:B------:R-:W-:Y:S02]  /*46c0*/  UMOV UR5, UR9 ;  /* 0x0000000900057c82 */ /* 0x000fe40008000000 */
[----:B------:R-:W-:Y:S02]  /*46d0*/  USHF.R.U32.HI UR6, URZ, UR44, UR5 ;  /* 0x0000002cff067299 */ /* 0x000fe40008011605 */
[----:B------:R-:W-:Y:S02]  /*46e0*/  UIMAD.WIDE.U32 UR26, UR7, UR22, URZ ;  /* 0x00000016071a72a5 */ /* 0x000fe4000f8e00ff */
[----:B------:R-:W-:Y:S02]  /*46f0*/  USEL UR6, UR13, UR6, !UP2 ;  /* 0x000000060d067287 */ /* 0x000fe4000d000000 */
[----:B------:R-:W-:Y:S01]  /*4700*/  UISETP.NE.AND UP2, UPT, UR12, URZ, UPT ;  /* 0x000000ff0c00728c */ /* 0x000fe2000bf45270 */
[----:B------:R-:W-:Y:S01]  /*4710*/  UMOV UR5, UR11 ;  /* 0x0000000b00057c82 */ /* 0x000fe20008000000 */
[----:B------:R-:W-:Y:S02]  /*4720*/  UIMAD.WIDE.U32 UR10, UR6, UR22, URZ ;  /* 0x00000016060a72a5 */ /* 0x000fe4000f8e00ff */
[----:B------:R-:W-:Y:S03]  /*4730*/  USHF.R.U32.HI UR8, URZ, UR33, UR5 ;  /* 0x00000021ff087299 */ /* 0x000fe60008011605 */
[----:B------:R-:W-:Y:S02]  /*4740*/  UMOV UR5, UR19 ;  /* 0x0000001300057c82 */ /* 0x000fe40008000000 */
[----:B------:R-:W-:Y:S03]  /*4750*/  @UP1 USHF.R.U32.HI UR4, URZ, UR23, UR5 ;  /* 0x00000017ff041299 */ /* 0x000fe60008011605 */
[----:B------:R-:W-:Y:S01]  /*4760*/  UMOV UR5, UR27 ;  /* 0x0000001b00057c82 */ /* 0x000fe20008000000 */
[----:B------:R-:W-:Y:S02]  /*4770*/  UIMAD UR4, UR42, UR4, URZ ;  /* 0x000000042a0472a4 */ /* 0x000fe4000f8e02ff */
[----:B------:R-:W-:Y:S02]  /*4780*/  @UP1 USHF.R.U32.HI UR7, URZ, UR23, UR5 ;  /* 0x00000017ff071299 */ /* 0x000fe40008011605 */
[----:B------:R-:W-:Y:S02]  /*4790*/  USEL UR5, UR14, UR8, !UP0 ;  /* 0x000000080e057287 */ /* 0x000fe4000c000000 */
[----:B------:R-:W-:Y:S02]  /*47a0*/  UIMAD UR8, UR42, UR7, URZ ;  /* 0x000000072a0872a4 */ /* 0x000fe4000f8e02ff */
[----:B------:R-:W-:Y:S03]  /*47b0*/  UISETP.GE.AND UP0, UPT, UR6, UR4, UPT ;  /* 0x000000040600728c */ /* 0x000fe6000bf06270 */
[----:B------:R-:W-:Y:S01]  /*47c0*/  UMOV UR4, UR11 ;  /* 0x0000000b00047c82 */ /* 0x000fe20008000000 */
[----:B------:R-:W-:Y:S02]  /*47d0*/  UISETP.GE.OR UP0, UPT, UR5, UR8, UP0 ;  /* 0x000000080500728c */ /* 0x000fe40008706670 */
[----:B------:R-:W-:Y:S02]  /*47e0*/  USHF.R.U32.HI UR4, URZ, UR23, UR4 ;  /* 0x00000017ff047299 */ /* 0x000fe40008011604 */
[----:B------:R-:W-:Y:S02]  /*47f0*/  UIMAD.WIDE.U32 UR8, UR5, UR22, URZ ;  /* 0x00000016050872a5 */ /* 0x000fe4000f8e00ff */
[----:B------:R-:W-:Y:S04]  /*4800*/  USEL UR10, UR6, UR4, !UP1 ;  /* 0x00000004060a7287 */ /* 0x000fe8000c800000 */
[----:B------:R-:W-:Y:S01]  /*4810*/  UIADD3 UR11, UPT, UPT, -UR10, URZ, URZ ;  /* 0x000000ff0a0b7290 */ /* 0x000fe2000fffe1ff */
[----:B------:R-:W-:Y:S02]  /*4820*/  @!UP0 UMOV UR4, UR9 ;  /* 0x0000000900048c82 */ /* 0x000fe40008000000 */
[----:B------:R-:W-:Y:S02]  /*4830*/  @!UP0 USHF.R.U32.HI UR4, URZ, UR23, UR4 ;  /* 0x00000017ff048299 */ /* 0x000fe40008011604 */
[----:B------:R-:W-:Y:S02]  /*4840*/  UIMAD UR8, UR42, UR11, UR6 ;  /* 0x0000000b2a0872a4 */ /* 0x000fe4000f8e0206 */
[----:B------:R-:W-:Y:S02]  /*4850*/  @!UP0 USEL UR4, UR5, UR4, !UP1 ;  /* 0x0000000405048287 */ /* 0x000fe4000c800000 */
[----:B------:R-:W-:Y:S02]  /*4860*/  UISETP.NE.AND UP1, UPT, UR16, URZ, UPT ;  /* 0x000000ff1000728c */ /* 0x000fe4000bf25270 */
[----:B------:R-:W-:Y:S02]  /*4870*/  @!UP0 UIMAD UR8, UR7, UR8, UR4 ;  /* 0x00000008070882a4 */ /* 0x000fe4000f8e0204 */
[----:B------:R-:W-:Y:S02]  /*4880*/  @!UP0 UIADD3 UR9, UPT, UPT, UR10, -UR4, URZ ;  /* 0x800000040a098290 */ /* 0x000fe4000fffe0ff */
[----:B------:R-:W-:Y:S02]  /*4890*/  UIADD3 UR4, UPT, UPT, -UR5, URZ, URZ ;  /* 0x000000ff05047290 */ /* 0x000fe4000fffe1ff */
[----:B------:R-:W-:Y:S02]  /*48a0*/  UIADD3 UR7, UPT, UPT, -UR6, URZ, URZ ;  /* 0x000000ff06077290 */ /* 0x000fe4000fffe1ff */
[----:B------:R-:W-:Y:S02]  /*48b0*/  @!UP0 UIMAD UR6, UR9, UR42, UR5 ;  /* 0x0000002a090682a4 */ /* 0x000fe4000f8e0205 */
[----:B------:R-:W-:Y:S02]  /*48c0*/  UIMAD UR14, UR15, UR4, UR14 ;  /* 0x000000040f0e72a4 */ /* 0x000fe4000f8e020e */
[----:B------:R-:W-:Y:S01]  /*48d0*/  UIMAD UR13, UR34, UR7, UR13 ;  /* 0x00000007220d72a4 */ /* 0x000fe2000f8e020d */
[----:B------:R-:W-:Y:S02]  /*48e0*/  @!UP0 UMOV UR5, UR8 ;  /* 0x0000000800058c82 */ /* 0x000fe40008000000 */
[----:B------:R-:W-:Y:S02]  /*48f0*/  UIMAD UR14, UR5, UR15, UR14 ;  /* 0x0000000f050e72a4 */ /* 0x000fe4000f8e020e */
[----:B------:R-:W-:Y:S11]  /*4900*/  UIMAD UR13, UR6, UR34, UR13 ;  /* 0x00000022060d72a4 */ /* 0x000ff6000f8e020d */
[----:B------:R-:W-:Y:S01]  /*4910*/  @!UPT UIADD3 URZ, UPT, UPT, URZ, URZ, URZ ;  /* 0x000000fffffff290 */ /* 0x000fe2000fffe0ff */
.L_x_77:
[----:B------:R-:W3:Y:S01]  /*4920*/  @!UP3 LDCU.128 UR8, c[0x0][0xb10] ;  /* 0x00016200ff08b7ac */ /* 0x000ee20008000c00 */
[----:B------:R-:W-:Y:S02]  /*4930*/  ISETP.NE.U32.AND P0, PT, RZ, UR30, PT ;  /* 0x0000001eff007c0c */ /* 0x000fe4000bf05070 */
[----:B------:R-:W-:Y:S02]  /*4940*/  SHF.L.U32 R4, R11, 0x1f, RZ ;  /* 0x0000001f0b047819 */ /* 0x000fe400000006ff */
[----:B------:R-:W-:Y:S01]  /*4950*/  ISETP.NE.AND.EX P0, PT, RZ, UR31, PT, P0 ;  /* 0x0000001fff007c0c */ /* 0x000fe2000bf05300 */
[----:B------:R-:W4:Y:S01]  /*4960*/  @!UP3 LDCU UR5, c[0x0][0xb0c] ;  /* 0x00016180ff05b7ac */ /* 0x000f220008000800 */
[----:B------:R-:W-:Y:S02]  /*4970*/  USHF.L.U32 UR27, UR20, 0x6, URZ ;  /* 0x00000006141b7899 */ /* 0x000fe400080006ff */
[----:B------:R-:W-:Y:S02]  /*4980*/  UIMAD UR26, UR24, 0x60, URZ ;  /* 0x00000060181a78a4 */ /* 0x000fe4000f8e02ff */
[----:B---3--:R-:W-:Y:S07]  /*4990*/  UIMAD.WIDE.U32 UR6, UR14, UR8, URZ ;  /* 0x000000080e0672a5 */ /* 0x008fee000f8e00ff */
[----:B------:R-:W-:Y:S01]  /*49a0*/  @!UP3 UMOV UR4, UR7 ;  /* 0x000000070004bc82 */ /* 0x000fe20008000000 */
[----:B----4-:R-:W-:Y:S02]  /*49b0*/  @!UP3 UISETP.NE.AND UP0, UPT, UR5, 0x1, UPT ;  /* 0x000000010500b88c */ /* 0x010fe4000bf05270 */
[----:B------:R-:W-:Y:S02]  /*49c0*/  @!UP3 USHF.R.U32.HI UR4, URZ, UR9, UR4 ;  /* 0x00000009ff04b299 */ /* 0x000fe40008011604 */
[----:B------:R-:W-:Y:S02]  /*49d0*/  UIMAD.WIDE.U32 UR6, UR13, UR11, URZ ;  /* 0x0000000b0d0672a5 */ /* 0x000fe4000f8e00ff */
[----:B------:R-:W-:Y:S02]  /*49e0*/  @!UP3 USEL UR8, UR14, UR4, !UP0 ;  /* 0x000000040e08b287 */ /* 0x000fe4000c000000 */
[----:B------:R-:W-:Y:S03]  /*49f0*/  @!UP3 UISETP.NE.AND UP0, UPT, UR10, 0x1, UPT ;  /* 0x000000010a00b88c */ /* 0x000fe6000bf05270 */
[----:B------:R-:W-:Y:S02]  /*4a00*/  @!UP3 UMOV UR6, UR7 ;  /* 0x000000070006bc82 */ /* 0x000fe40008000000 */
[----:B------:R-:W3:Y:S02]  /*4a10*/  @!UP3 LDCU UR4, c[0x0][0xb20] ;  /* 0x00016400ff04b7ac */ /* 0x000ee40008000800 */
[----:B---3--:R-:W-:Y:S04]  /*4a20*/  @!UP3 USHF.R.U32.HI UR6, URZ, UR4, UR6 ;  /* 0x00000004ff06b299 */ /* 0x008fe80008011606 */
[----:B------:R-:W-:Y:S04]  /*4a30*/  @!UP3 USEL UR6, UR13, UR6, !UP0 ;  /* 0x000000060d06b287 */ /* 0x000fe8000c000000 */
[----:B------:R-:W-:Y:S02]  /*4a40*/  @!UP3 UIADD3 UR4, UPT, UPT, -UR8, UR6, URZ ;  /* 0x000000060804b290 */ /* 0x000fe4000fffe1ff */
[----:B------:R-:W-:Y:S02]  /*4a50*/  @!UP3 UIADD3 UR6, UPT, UPT, UR8, -UR6, URZ ;  /* 0x800000060806b290 */ /* 0x000fe4000fffe0ff */
[----:B------:R-:W-:Y:S02]  /*4a60*/  @!UP3 UIMAD UR14, UR4, UR5, UR14 ;  /* 0x00000005040eb2a4 */ /* 0x000fe4000f8e020e */
[----:B------:R-:W-:Y:S01]  /*4a70*/  @!UP3 UIMAD UR13, UR6, UR10, UR13 ;  /* 0x0000000a060db2a4 */ /* 0x000fe2000f8e020d */
[----:B------:R-:W-:Y:S11]  /*4a80*/  BRA.U UP4, `(.L_x_78) ;  /* 0x0000000104107547 */ /* 0x000ff6000b800000 */
[----:B------:R-:W-:Y:S04]  /*4a90*/  MOV R2, UR39 ;  /* 0x0000002700027c02 */ /* 0x000fe80008000f00 */
[----:B------:R-:W-:Y:S04]  /*4aa0*/  SHF.L.U32 R2, R2, 0x1f, RZ ;  /* 0x0000001f02027819 */ /* 0x000fe800000006ff */
[----:B------:R-:W3:Y:S02]  /*4ab0*/  SYNCS.PHASECHK.TRANS64.TRYWAIT P1, [UR21+0x88], R2 ;  /* 0x00008802ff0075a7 */ /* 0x000ee40008021115 */
[----:B---3--:R-:W-:Y:S05]  /*4ac0*/  @!P1 BRA `(.L_x_79) ;  /* 0x0000003800fc9947 */ /* 0x008fea0003800000 */
.L_x_78:
[----:B------:R-:W-:Y:S05]  /*4ad0*/  BRA.U !UP6, `(.L_x_80) ;  /* 0x000000010e387547 */ /* 0x000fea000b800000 */
[----:B------:R-:W-:Y:S01]  /*4ae0*/  UPLOP3.LUT UP1, UPT, UPT, UPT, UP5, 0x80, 0x8 ;  /* 0x000000000008789c */ /* 0x000fe20003f2f050 */
[----:B--2---:R-:W-:Y:S01]  /*4af0*/  HFMA2 R0, -RZ, RZ, 0, 5.9604644775390625e-08 ;  /* 0x00000001ff007431 */ /* 0x004fe200000001ff */
[----:B------:R-:W2:Y:S01]  /*4b00*/  LDCU.64 UR8, c[0x0][0x358] ;  /* 0x00006b00ff0877ac */ /* 0x000ea20008000a00 */
[----:B------:R-:W-:Y:S03]  /*4b10*/  IMAD.MOV.U32 R45, RZ, RZ, 0x1 ;  /* 0x00000001ff2d7424 */ /* 0x000fe600078e00ff */
[----:B------:R-:W-:Y:S05]  /*4b20*/  PLOP3.LUT P1, PT, PT, PT, UP1, 0x80, 0x8 ;  /* 0x000000000008781c */ /* 0x000fea0003f2f018 */
[----:B------:R-:W3:Y:S01]  /*4b30*/  @UP1 LDCU.64 UR4, c[0x0][0x888] ;  /* 0x00011100ff0417ac */ /* 0x000ee20008000a00 */
[----:B------:R-:W-:Y:S07]  /*4b40*/  @UP1 UIMAD UR6, UR36, UR30, URZ ;  /* 0x0000001e240612a4 */ /* 0x000fee000f8e02ff */
[----:B------:R-:W-:Y:S01]  /*4b50*/  @!P1 PRMT R45, R0, 0x7610, R45 ;  /* 0x00007610002d9816 */ /* 0x000fe2000000002d */
[----:B---3--:R-:W-:Y:S06]  /*4b60*/  @UP1 UIMAD.WIDE UR4, UR6, 0x4, UR4 ;  /* 0x00000004060418a5 */ /* 0x008fec000f8e0204 */
[----:B------:R-:W-:Y:S01]  /*4b70*/  IMAD.U32 R6, RZ, RZ, UR4 ;  /* 0x00000004ff067e24 */ /* 0x000fe2000f8e00ff */
[----:B------:R-:W-:Y:S04]  /*4b80*/  MOV R7, UR5 ;  /* 0x0000000500077c02 */ /* 0x000fe80008000f00 */
[----:B------:R-:W3:Y:S01]  /*4b90*/  @!UP1 LDCU UR4, c[0x0][0x880] ;  /* 0x00011000ff0497ac */ /* 0x000ee20008000800 */
[----:B--2--5:R4:W5:Y:S02]  /*4ba0*/  @P1 LDG.E R25, desc[UR8][R6.64] ;  /* 0x0000000806191981 */ /* 0x024964000c1e1900 */
[----:B---34-:R-:W-:Y:S07]  /*4bb0*/  @!P1 IMAD.U32 R25, RZ, RZ, UR4 ;  /* 0x00000004ff199e24 */ /* 0x018fee000f8e00ff */
.L_x_80:
[----:B-----5:R-:W-:Y:S01]  /*4bc0*/  @!P0 FSETP.EQ.AND P2, PT, R25, RZ, PT ;  /* 0x000000ff1900820b */ /* 0x020fe20003f42000 */
[----:B------:R-:W-:Y:S01]  /*4bd0*/  @!UPT UIADD3 URZ, UPT, UPT, URZ, URZ, URZ ;  /* 0x000000fffffff290 */ /* 0x000fe2000fffe0ff */
[----:B------:R-:W-:Y:S11]  /*4be0*/  @!P0 BRA `(.L_x_81) ;  /* 0x0000000000148947 */ /* 0x000ff60003800000 */
[----:B------:R-:W-:Y:S02]  /*4bf0*/  LOP3.LUT P0, RZ, R45, 0xff, RZ, 0xc0, !PT ;  /* 0x000000ff2dff7812 */ /* 0x000fe4000780c0ff */
[----:B------:R-:W-:Y:S04]  /*4c00*/  PLOP3.LUT P2, PT, PT, PT, UP1, 0x80, 0x8 ;  /* 0x000000000008781c */ /* 0x000fe80003f4f018 */
[----:B------:R-:W-:Y:S07]  /*4c10*/  PLOP3.LUT P2, PT, P2, PT, PT, 0x8, 0x80 ;  /* 0x000000000080781c */ /* 0x000fee000174e170 */
[----:B------:R-:W-:Y:S11]  /*4c20*/  @P0 FSETP.EQ.AND P2, PT, R25, RZ, PT ;  /* 0x000000ff1900020b */ /* 0x000ff60003f42000 */
[----:B------:R-:W-:Y:S02]  /*4c30*/  @!UPT UIADD3 URZ, UPT, UPT, URZ, URZ, URZ ;  /* 0x000000fffffff290 */ /* 0x000fe4000fffe0ff */
.L_x_81:
[----:B------:R-:W3:Y:S01]  /*4c40*/  SYNCS.PHASECHK.TRANS64.TRYWAIT P0, [UR21+0x68], R4 ;  /* 0x00006804ff0075a7 */ /* 0x000ee20008001115 */
[----:B------:R-:W-:Y:S04]  /*4c50*/  ELECT P1, URZ, PT ;  /* 0x0000000000ff782f */ /* 0x000fe80003820000 */
[----:B------:R-:W-:Y:S01]  /*4c60*/  PLOP3.LUT P1, PT, P2, P1, PT, 0xf2, 0x2f ;  /* 0x00000000002f781c */ /* 0x000fe20001723e72 */
[----:B------:R-:W-:Y:S01]  /*4c70*/  @!UPT UIADD3 URZ, UPT, UPT, URZ, URZ, URZ ;  /* 0x000000fffffff290 */ /* 0x000fe2000fffe0ff */
[----:B---3--:R-:W-:Y:S11]  /*4c80*/  @!P0 BRA `(.L_x_82) ;  /* 0x0000003800a48947 */ /* 0x008ff60003800000 */
.L_x_162:
[----:B--2---:R-:W-:Y:S01]  /*4c90*/  @!P1 IADD3 R2, P0, PT, R12, 0x580, RZ ;  /* 0x000005800c029810 */ /* 0x004fe20007f1e0ff */
[----:B------:R-:W-:Y:S01]  /*4ca0*/  VOTEU.ALL UP0, P1 ;  /* 0x0000000000ff7886 */ /* 0x000fe20000800000 */
[----:B------:R-:W-:Y:S01]  /*4cb0*/  UMOV UR6, 0x0 ;  /* 0x0000000000067882 */ /* 0x000fe20000000000 */
[----:B------:R-:W-:Y:S01]  /*4cc0*/  UMOV UR7, 0x10000000 ;  /* 0x1000000000077882 */ /* 0x000fe20000000000 */
[----:B------:R-:W-:Y:S01]  /*4cd0*/  @!P1 R2UR UR5, R2 ;  /* 0x00000000020592ca */ /* 0x000fe200000e0000 */
[----:B------:R-:W-:Y:S01]  /*4ce0*/  @!P1 IMAD.X R0, RZ, RZ, R13, P0 ;  /* 0x000000ffff009224 */ /* 0x000fe200000e060d */
[----:B------:R-:W-:Y:S01]  /*4cf0*/  @!UP0 UIADD3 UR24, UPT, UPT, UR21, 0x200, URZ ;  /* 0x0000020015188890 */ /* 0x000fe2000fffe0ff */
[----:B------:R-:W-:Y:S01]  /*4d00*/  VOTEU.ALL UP0, P1 ;  /* 0x0000000000ff7886 */ /* 0x000fe20000800000 */
[----:B------:R-:W-:Y:S02]  /*4d10*/  UMOV UR28, UR36 ;  /* 0x00000024001c7c82 */ /* 0x000fe40008000000 */
[----:B------:R-:W-:Y:S01]  /*4d20*/  @!P1 R2UR UR4, R0 ;  /* 0x00000000000492ca */ /* 0x000fe200000e0000 */
[----:B------:R-:W-:Y:S06]  /*4d30*/  @!P1 IMAD.MOV.U32 R0, RZ, RZ, 0x1000 ;  /* 0x00001000ff009424 */ /* 0x000fec00078e00ff */
[----:B------:R-:W-:Y:S06]  /*4d40*/  IMAD.U32 R6, RZ, RZ, UR5 ;  /* 0x00000005ff067e24 */ /* 0x000fec000f8e00ff */
[----:B------:R-:W-:Y:S01]  /*4d50*/  IMAD.U32 R7, RZ, RZ, UR4 ;  /* 0x00000004ff077e24 */ /* 0x000fe2000f8e00ff */
[----:B------:R-:W-:Y:S04]  /*4d60*/  @!P1 R2UR UR4, R6 ;  /* 0x00000000060492ca */ /* 0x000fe800000e0000 */
[----:B------:R-:W-:Y:S11]  /*4d70*/  @!P1 R2UR UR5, R7 ;  /* 0x00000000070592ca */ /* 0x000ff600000e0000 */
[----:B------:R-:W-:Y:S02]  /*4d80*/  @!UPT UIADD3 URZ, UPT, UPT, URZ, URZ, URZ ;  /* 0x000000fffffff290 */ /* 0x000fe4000fffe0ff */
[----:B------:R2:W-:Y:S01]  /*4d90*/  @!UP0 UTMALDG.3D [UR24], [UR4], desc[UR6] ;  /* 0x00000618040085b4 */ /* 0x0005e20008011000 */
[----:B------:R3:W-:Y:S01]  /*4da0*/  @!P1 SYNCS.ARRIVE.TRANS64.RED.A0TR RZ, [UR21+0x50], R0 ;  /* 0x00005000ffff99a7 */ /* 0x0007e20008300415 */
[----:B--2---:R-:W-:Y:S09]  /*4db0*/  UPRMT UR4, UR47, 0x654, UR25 ;  /* 0x000006542f047896 */ /* 0x004ff20008000019 */
[----:B------:R-:W-:Y:S01]  /*4dc0*/  SYNCS.ARRIVE.TRANS64.RED.A1T0 RZ, [UR4], RZ ;  /* 0x000000ffffff79a7 */ /* 0x000fe20008100404 */
[----:B------:R-:W2:Y:S02]  /*4dd0*/  SYNCS.PHASECHK.TRANS64.TRYWAIT P0, [UR21+0x70], R4 ;  /* 0x00007004ff0075a7 */ /* 0x000ea40008001115 */
[----:B--23--:R-:W-:Y:S05]  /*4de0*/  @!P0 BRA `(.L_x_83) ;  /* 0x0000003800648947 */ /* 0x00cfea0003800000 */
.L_x_164:
[----:B------:R-:W-:Y:S01]  /*4df0*/  @!P1 IADD3 R2, P0, PT, R12, 0x580, RZ ;  /* 0x000005800c029810 */ /* 0x000fe20007f1e0ff */
[----:B------:R-:W-:Y:S01]  /*4e00*/  VOTEU.ALL UP0, P1 ;  /* 0x0000000000ff7886 */ /* 0x000fe20000800000 */
[----:B------:R-:W-:Y:S01]  /*4e10*/  UMOV UR6, 0x0 ;  /* 0x0000000000067882 */ /* 0x000fe20000000000 */
[----:B------:R-:W-:Y:S01]  /*4e20*/  UMOV UR7, 0x10000000 ;  /* 0x1000000000077882 */ /* 0x000fe20000000000 */
[----:B------:R-:W-:Y:S01]  /*4e30*/  @!P1 R2UR UR5, R2 ;  /* 0x00000000020592ca */ /* 0x000fe200000e0000 */
[----:B--2---:R-:W-:Y:S01]  /*4e40*/  @!P1 IMAD.X R0, RZ, RZ, R13, P0 ;  /* 0x000000ffff009224 */ /* 0x004fe200000e060d */
[----:B------:R-:W-:Y:S01]  /*4e50*/  @!UP0 UIADD3 UR18, UPT, UPT, UR26, 0x20, URZ ;  /* 0x000000201a128890 */ /* 0x000fe2000fffe0ff */
[----:B------:R-:W-:Y:S01]  /*4e60*/  VIADD R10, R10, 0x1 ;  /* 0x000000010a0a7836 */ /* 0x000fe20000000000 */
[----:B------:R-:W-:Y:S02]  /*4e70*/  @!UP0 UIADD3 UR16, UPT, UPT, UR21, 0x1200, URZ ;  /* 0x0000120015108890 */ /* 0x000fe4000fffe0ff */
[----:B------:R-:W-:Y:S01]  /*4e80*/  @!P1 R2UR UR4, R0 ;  /* 0x00000000000492ca */ /* 0x000fe200000e0000 */
[----:B------:R-:W-:Y:S01]  /*4e90*/  VOTEU.ALL UP0, P1 ;  /* 0x0000000000ff7886 */ /* 0x000fe20000800000 */
[----:B------:R-:W-:Y:S01]  /*4ea0*/  UMOV UR19, UR27 ;  /* 0x0000001b00137c82 */ /* 0x000fe20008000000 */
[----:B------:R-:W-:Y:S01]  /*4eb0*/  UMOV UR20, UR36 ;  /* 0x0000002400147c82 */ /* 0x000fe20008000000 */
[----:B------:R-:W-:Y:S03]  /*4ec0*/  @!P1 IMAD.MOV.U32 R0, RZ, RZ, 0x1000 ;  /* 0x00001000ff009424 */ /* 0x000fe600078e00ff */
        /* <DEDUP_REMOVED lines=11> */
.L_x_166:
[----:B------:R-:W-:Y:S01]  /*4f80*/  @!P1 IADD3 R2, P0, PT, R12, 0x580, RZ ;  /* 0x000005800c029810 */ /* 0x000fe20007f1e0ff */
[----:B------:R-:W-:Y:S01]  /*4f90*/  VOTEU.ALL UP0, P1 ;  /* 0x0000000000ff7886 */ /* 0x000fe20000800000 */
[----:B------:R-:W-:Y:S01]  /*4fa0*/  UMOV UR6, 0x0 ;  /* 0x0000000000067882 */ /* 0x000fe20000000000 */
[----:B------:R-:W-:Y:S01]  /*4fb0*/  UMOV UR7, 0x10000000 ;  /* 0x1000000000077882 */ /* 0x000fe20000000000 */
[----:B------:R-:W-:Y:S01]  /*4fc0*/  @!P1 R2UR UR5, R2 ;  /* 0x00000000020592ca */ /* 0x000fe200000e0000 */
[----:B--2---:R-:W-:Y:S01]  /*4fd0*/  @!P1 IMAD.X R0, RZ, RZ, R13, P0 ;  /* 0x000000ffff009224 */ /* 0x004fe200000e060d */
[----:B------:R-:W-:Y:S01]  /*4fe0*/  @!UP0 UIADD3 UR10, UPT, UPT, UR26, 0x40, URZ ;  /* 0x000000401a0a8890 */ /* 0x000fe2000fffe0ff */
[----:B------:R-:W-:Y:S01]  /*4ff0*/  R2UR UR18, R47 ;  /* 0x000000002f1272ca */ /* 0x000fe200000e0000 */
[----:B------:R-:W-:Y:S01]  /*5000*/  @!UP0 UIADD3 UR8, UPT, UPT, UR21, 0x2200, URZ ;  /* 0x0000220015088890 */ /* 0x000fe2000fffe0ff */
[----:B------:R-:W-:Y:S01]  /*5010*/  R2UR UR16, R48 ;  /* 0x00000000301072ca */ /* 0x000fe200000e0000 */
[----:B------:R-:W-:Y:S01]  /*5020*/  @!UP0 UIADD3 UR9, UPT, UPT, UR21, 0x60, URZ ;  /* 0x0000006015098890 */ /* 0x000fe2000fffe0ff */
[----:B------:R-:W-:Y:S01]  /*5030*/  @!P1 R2UR UR4, R0 ;  /* 0x00000000000492ca */ /* 0x000fe200000e0000 */
[----:B------:R-:W-:Y:S01]  /*5040*/  VOTEU.ALL UP0, P1 ;  /* 0x0000000000ff7886 */ /* 0x000fe20000800000 */
[----:B------:R-:W-:Y:S01]  /*5050*/  UMOV UR11, UR27 ;  /* 0x0000001b000b7c82 */ /* 0x000fe20008000000 */
[----:B------:R-:W-:Y:S01]  /*5060*/  UMOV UR12, UR36 ;  /* 0x00000024000c7c82 */ /* 0x000fe20008000000 */
[C---:B------:R-:W-:Y:S01]  /*5070*/  ISETP.NE.AND P0, PT, R10.reuse, 0x2, PT ;  /* 0x000000020a00780c */ /* 0x040fe20003f05270 */
[----:B------:R-:W-:Y:S01]  /*5080*/  UMOV UR36, UR29 ;  /* 0x0000001d00247c82 */ /* 0x000fe20008000000 */
[----:B------:R-:W-:Y:S01]  /*5090*/  IMAD.U32 R4, RZ, RZ, UR5 ;  /* 0x00000005ff047e24 */ /* 0x000fe2000f8e00ff */
[----:B------:R-:W-:Y:S01]  /*50a0*/  LOP3.LUT R11, R11, 0x1, RZ, 0x3c, !PT ;  /* 0x000000010b0b7812 */ /* 0x000fe200078e3cff */
[----:B------:R-:W-:Y:S01]  /*50b0*/  UPLOP3.LUT UP4, UPT, UPT, UPT, UPT, 0x80, 0x8 ;  /* 0x000000000008789c */ /* 0x000fe20003f8f070 */
[----:B------:R-:W-:Y:S01]  /*50c0*/  SEL R0, RZ, 0x1, P0 ;  /* 0x00000001ff007807 */ /* 0x000fe20000000000 */
[----:B------:R-:W-:Y:S01]  /*50d0*/  UIADD3 UR24, UPT, UPT, UR13, UR18, URZ ;  /* 0x000000120d187290 */ /* 0x000fe2000fffe0ff */
[----:B------:R-:W-:Y:S01]  /*50e0*/  SEL R10, R10, RZ, P0 ;  /* 0x000000ff0a0a7207 */ /* 0x000fe20000000000 */
[----:B------:R-:W-:Y:S01]  /*50f0*/  UIADD3 UR20, UPT, UPT, UR14, UR16, URZ ;  /* 0x000000100e147290 */ /* 0x000fe2000fffe0ff */
[----:B------:R-:W-:Y:S01]  /*5100*/  IMAD.U32 R5, RZ, RZ, UR4 ;  /* 0x00000004ff057e24 */ /* 0x000fe2000f8e00ff */
[----:B------:R-:W-:Y:S02]  /*5110*/  @!P1 R2UR UR4, R4 ;  /* 0x00000000040492ca */ /* 0x000fe400000e0000 */
[----:B------:R-:W-:Y:S02]  /*5120*/  LOP3.LUT R9, R9, R0, RZ, 0x3c, !PT ;  /* 0x0000000009097212 */ /* 0x000fe400078e3cff */
[----:B------:R-:W-:Y:S11]  /*5130*/  @!P1 R2UR UR5, R5 ;  /* 0x00000000050592ca */ /* 0x000ff600000e0000 */
[----:B------:R-:W-:Y:S02]  /*5140*/  @!UPT UIADD3 URZ, UPT, UPT, URZ, URZ, URZ ;  /* 0x000000fffffff290 */ /* 0x000fe4000fffe0ff */
[----:B------:R2:W-:Y:S01]  /*5150*/  @!UP0 UTMALDG.3D [UR8], [UR4], desc[UR6] ;  /* 0x00000608040085b4 */ /* 0x0005e20008011000 */
[----:B------:R2:W-:Y:S01]  /*5160*/  @!P1 SYNCS.ARRIVE.TRANS64.RED.A0TR RZ, [UR21+0x60], R3 ;  /* 0x00006003ffff99a7 */ /* 0x0005e20008300415 */
[----:B------:R-:W-:Y:S01]  /*5170*/  SYNCS.ARRIVE.TRANS64.RED.A1T0 RZ, [UR40], RZ ;  /* 0x000000ffffff79a7 */ /* 0x000fe20008100428 */
[----:B------:R-:W-:Y:S05]  /*5180*/  BRA.U UP2, `(.L_x_85) ;  /* 0xfffffff102a87547 */ /* 0x000fea000b83ffff */
[----:B------:R-:W-:-:S04]  /*5190*/  SHF.L.U32 R2, R11, 0x1f, RZ ;  /* 0x0000001f0b027819 */ /* 0x000fc800000006ff */
[----:B------:R-:W3:Y:S02]  /*51a0*/  SYNCS.PHASECHK.TRANS64.TRYWAIT P0, [UR21+0x68], R2 ;  /* 0x00006802ff0075a7 */ /* 0x000ee40008001115 */
[----:B---3--:R-:W-:Y:S05]  /*51b0*/  @!P0 BRA `(.L_x_86) ;  /* 0x0000003400a08947 */ /* 0x008fea0003800000 */
.L_x_168:
[----:B------:R-:W4:Y:S02]  /*51c0*/  SYNCS.PHASECHK.TRANS64.TRYWAIT P0, [UR21+0x70], R2 ;  /* 0x00007002ff0075a7 */ /* 0x000f240008001115 */
[----:B----4-:R-:W-:Y:S05]  /*51d0*/  @!P0 BRA `(.L_x_87) ;  /* 0x0000003400b08947 */ /* 0x010fea0003800000 */
.L_x_170:
[----:B---3--:R-:W-:-:S07]  /*51e0*/  MOV R0, UR21 ;  /* 0x0000001500007c02 */ /* 0x008fce0008000f00 */
.L_x_88:
[----:B---3--:R-:W-:-:S04]  /*51f0*/  SHF.L.U32 R2, R11, 0x1f, RZ ;  /* 0x0000001f0b027819 */ /* 0x008fc800000006ff */
[----:B------:R3:W4:Y:S03]  /*5200*/  SYNCS.PHASECHK.TRANS64.TRYWAIT P0, [R0+URZ+0x78], R2 ;  /* 0x00007802000075a7 */ /* 0x00072600080011ff */
[----:B----4-:R-:W-:Y:S05]  /*5210*/  @!P0 NANOSLEEP.SYNCS 0x989680 ;  /* 0x009896800000895d */ /* 0x010fea0003900000 */
[----:B------:R-:W4:Y:S02]  /*5220*/  @!P0 SYNCS.PHASECHK.TRANS64 P0, [R0+URZ+0x78], R2 ;  /* 0x00007802000085a7 */ /* 0x000f2400080010ff */
[----:B-12-4-:R-:W-:Y:S05]  /*5230*/  @P0 EXIT ;  /* 0x000000000000094d */ /* 0x016fea0003800000 */
[----:B------:R-:W-:Y:S05]  /*5240*/  BRA `(.L_x_88) ;  /* 0xfffffffc00e87947 */ /* 0x000fea000383ffff */
.L_x_75:
[----:B------:R-:W-:-:S06]  /*5250*/  UISETP.GE.AND UP0, UPT, UR18, 0x4, UPT ;  /* 0x000000041200788c */ /* 0x000fcc000bf06270 */
[----:B------:R-:W-:-:S13]  /*5260*/  PLOP3.LUT P0, PT, PT, PT, UP0, 0x80, 0x8 ;  /* 0x000000000008781c */ /* 0x000fda0003f0f008 */
[----:B-1----:R-:W-:Y:S05]  /*5270*/  @!P0 EXIT ;  /* 0x000000000000894d */ /* 0x002fea0003800000 */
[----:B------:R-:W-:Y:S01]  /*5280*/  BAR.SYNC.DEFER_BLOCKING 0x6, 0xa0 ;  /* 0x0182800000007b1d */ /* 0x000fe20000010000 */
[C---:B------:R-:W-:Y:S01]  /*5290*/  IMAD.SHL.U32 R3, R57.reuse, 0x20, RZ ;  /* 0x0000002039037824 */ /* 0x040fe200078e00ff */
[----:B------:R-:W-:Y:S01]  /*52a0*/  SHF.R.U32.HI R5, RZ, 0x1, R57 ;  /* 0x00000001ff057819 */ /* 0x000fe20000011639 */
[C---:B------:R-:W-:Y:S01]  /*52b0*/  IMAD.SHL.U32 R2, R57.reuse, 0x10, RZ ;  /* 0x0000001039027824 */ /* 0x040fe200078e00ff */
[C---:B------:R-:W-:Y:S01]  /*52c0*/  LOP3.LUT P0, RZ, R57.reuse, 0x4, RZ, 0xc0, !PT ;  /* 0x0000000439ff7812 */ /* 0x040fe2000780c0ff */
[----:B------:R-:W-:Y:S01]  /*52d0*/  IMAD.SHL.U32 R44, R57, 0x4, RZ ;  /* 0x00000004392c7824 */ /* 0x000fe200078e00ff */
[----:B------:R-:W-:Y:S02]  /*52e0*/  UMOV UR44, 0x400 ;  /* 0x00000400002c7882 */ /* 0x000fe40000000000 */
[----:B------:R-:W1:Y:S01]  /*52f0*/  LDC.64 R42, c[0x0][0x8b0] ;  /* 0x00022c00ff2a7b82 */ /* 0x000e620000000a00 */
[----:B------:R-:W-:Y:S01]  /*5300*/  ULEA UR44, UR47, UR44, 0x18 ;  /* 0x0000002c2f2c7291 */ /* 0x000fe2000f8ec0ff */
[----:B------:R-:W-:Y:S01]  /*5310*/  LOP3.LUT R4, R3, 0xc0, RZ, 0xc0, !PT ;  /* 0x000000c003047812 */ /* 0x000fe200078ec0ff */
[----:B------:R-:W-:Y:S01]  /*5320*/  IMAD.MOV.U32 R56, RZ, RZ, 0x20 ;  /* 0x00000020ff387424 */ /* 0x000fe200078e00ff */
[----:B------:R-:W-:Y:S01]  /*5330*/  LOP3.LUT R2, R2, 0x600, RZ, 0xc0, !PT ;  /* 0x0000060002027812 */ /* 0x000fe200078ec0ff */
[----:B------:R-:W-:Y:S01]  /*5340*/  UIADD3 UR4, UPT, UPT, UR44, 0x200, URZ ;  /* 0x000002002c047890 */ /* 0x000fe2000fffe0ff */
[----:B------:R-:W-:Y:S01]  /*5350*/  LOP3.LUT R44, R4, 0x18, R44, 0xf8, !PT ;  /* 0x00000018042c7812 */ /* 0x000fe200078ef82c */
[----:B------:R-:W-:Y:S01]  /*5360*/  IMAD.U32 R4, R57, 0x10000, RZ ;  /* 0x0001000039047824 */ /* 0x000fe200078e00ff */
[----:B------:R-:W2:Y:S01]  /*5370*/  LDC.64 R40, c[0x0][0x8a8] ;  /* 0x00022a00ff287b82 */ /* 0x000ea20000000a00 */
[----:B------:R-:W-:Y:S01]  /*5380*/  LOP3.LUT R2, R2, 0x20, R3, 0xf8, !PT ;  /* 0x0000002002027812 */ /* 0x000fe200078ef803 */
[----:B------:R-:W-:Y:S01]  /*5390*/  IMAD.MOV.U32 R55, RZ, RZ, 0x1 ;  /* 0x00000001ff377424 */ /* 0x000fe200078e00ff */
[----:B------:R-:W-:Y:S01]  /*53a0*/  LOP3.LUT R44, R44, 0x8, R5, 0x78, !PT ;  /* 0x000000082c2c7812 */ /* 0x000fe200078e7805 */
[----:B------:R-:W-:Y:S01]  /*53b0*/  IMAD.MOV.U32 R22, RZ, RZ, RZ ;  /* 0x000000ffff167224 */ /* 0x000fe200078e00ff */
[----:B------:R-:W-:Y:S01]  /*53c0*/  LOP3.LUT R3, R2, 0x100, R3, 0xf8, !PT ;  /* 0x0000010002037812 */ /* 0x000fe200078ef803 */
[----:B------:R-:W-:Y:S01]  /*53d0*/  IMAD.MOV.U32 R54, RZ, RZ, RZ ;  /* 0x000000ffff367224 */ /* 0x000fe200078e00ff */
[----:B------:R-:W-:-:S02]  /*53e0*/  LOP3.LUT R2, R4, 0x600000, RZ, 0xc0, !PT ;  /* 0x0060000004027812 */ /* 0x000fc400078ec0ff */
[----:B------:R-:W-:Y:S01]  /*53f0*/  CS2R R52, SRZ ;  /* 0x0000000000347805 */ /* 0x000fe2000001ff00 */
[----:B------:R-:W3:Y:S01]  /*5400*/  LDS R0, [UR44+0x140] ;  /* 0x0001402cff007984 */ /* 0x000ee20008000800 */
[----:B------:R-:W-:Y:S01]  /*5410*/  LOP3.LUT R44, R3, R44, RZ, 0xfc, !PT ;  /* 0x0000002c032c7212 */ /* 0x000fe200078efcff */
[----:B------:R-:W-:Y:S01]  /*5420*/  IMAD.U32 R50, RZ, RZ, UR4 ;  /* 0x00000004ff327e24 */ /* 0x000fe2000f8e00ff */
[----:B------:R-:W-:Y:S01]  /*5430*/  LOP3.LUT R57, R57, 0x60, RZ, 0xc0, !PT ;  /* 0x0000006039397812 */ /* 0x000fe200078ec0ff */
[----:B------:R-:W4:Y:S01]  /*5440*/  LDCU UR59, c[0x0][0x370] ;  /* 0x00006e00ff3b77ac */ /* 0x000f220008000800 */
[----:B------:R-:W-:Y:S01]  /*5450*/  SEL R56, R56, 0xffffffe0, !P0 ;  /* 0xffffffe038387807 */ /* 0x000fe20004000000 */
[----:B------:R-:W1:Y:S01]  /*5460*/  LDCU UR43, c[0x0][0xb0c] ;  /* 0x00016180ff2b77ac */ /* 0x000e620008000800 */
[----:B------:R-:W1:Y:S01]  /*5470*/  LDCU UR39, c[0x0][0xb30] ;  /* 0x00016600ff2777ac */ /* 0x000e620008000800 */
[----:B------:R-:W1:Y:S01]  /*5480*/  LDCU.64 UR56, c[0x0][0x888] ;  /* 0x00011100ff3877ac */ /* 0x000e620008000a00 */
[----:B------:R-:W1:Y:S01]  /*5490*/  LDCU.64 UR40, c[0x0][0xb28] ;  /* 0x00016500ff2877ac */ /* 0x000e620008000a00 */
[----:B------:R-:W1:Y:S01]  /*54a0*/  LDCU.64 UR62, c[0x0][0x890] ;  /* 0x00011200ff3e77ac */ /* 0x000e620008000a00 */
[----:B------:R-:W1:Y:S01]  /*54b0*/  LDCU.128 UR52, c[0x0][0xb10] ;  /* 0x00016200ff3477ac */ /* 0x000e620008000c00 */
[----:B------:R-:W1:Y:S01]  /*54c0*/  LDCU UR58, c[0x0][0x374] ;  /* 0x00006e80ff3a77ac */ /* 0x000e620008000800 */
[----:B------:R-:W-:Y:S01]  /*54d0*/  UMOV UR46, URZ ;  /* 0x000000ff002e7c82 */ /* 0x000fe20008000000 */
[----:B------:R-:W-:Y:S01]  /*54e0*/  UMOV UR45, URZ ;  /* 0x000000ff002d7c82 */ /* 0x000fe20008000000 */
[----:B-1234-:R-:W-:-:S07]  /*54f0*/  IMAD.IADD R2, R0, 0x1, R2 ;  /* 0x0000000100027824 */ /* 0x01efce00078e0202 */
.L_x_125:
[C---:B-1----:R-:W-:Y:S02]  /*5500*/  LEA R8, R52.reuse, UR44, 0x3 ;  /* 0x0000002c34087c11 */ /* 0x042fe4000f8e18ff */
[----:B------:R-:W-:Y:S02]  /*5510*/  SHF.L.U32 R0, R53, 0x1f, RZ ;  /* 0x0000001f35007819 */ /* 0x000fe400000006ff */
[----:B------:R-:W-:Y:S02]  /*5520*/  LEA R4, R52, UR44, 0x4 ;  /* 0x0000002c34047c11 */ /* 0x000fe4000f8e20ff */
[----:B------:R-:W1:Y:S02]  /*5530*/  SYNCS.PHASECHK.TRANS64.TRYWAIT P0, [R8+URZ+0x90], R0 ;  /* 0x00009000080075a7 */ /* 0x000e6400080011ff */
[----:B-12---:R-:W-:Y:S05]  /*5540*/  @!P0 BRA `(.L_x_89) ;  /* 0x0000003000ec8947 */ /* 0x006fea0003800000 */
.L_x_171:
        /* <DEDUP_REMOVED lines=8> */
[----:B--2---:R-:W-:Y:S11]  /*55d0*/  LOP3.LUT P0, RZ, R6, 0x1, RZ, 0xc0, !PT ;  /* 0x0000000106ff7812 */ /* 0x004ff6000780c0ff */
[----:B------:R-:W-:Y:S02]  /*55e0*/  @!UPT UIADD3 URZ, UPT, UPT, URZ, URZ, URZ ;  /* 0x000000fffffff290 */ /* 0x000fe4000fffe0ff */
[----:B---3--:R-:W-:Y:S01]  /*55f0*/  VOTEU.ANY UP1, P0 ;  /* 0x0000000000ff7886 */ /* 0x008fe20000020100 */
[----:B------:R-:W-:Y:S01]  /*5600*/  PLOP3.LUT P0, PT, PT, PT, UP1, 0x80, 0x8 ;  /* 0x000000000008781c */ /* 0x000fe20003f0f018 */
[----:B------:R-:W-:Y:S11]  /*5610*/  UP2UR UR61, UPR, URZ, 0x2 ;  /* 0x00000002ff3d7883 */ /* 0x000ff60008000000 */
[----:B------:R-:W-:Y:S01]  /*5620*/  @!UPT UIADD3 URZ, UPT, UPT, URZ, URZ, URZ ;  /* 0x000000fffffff290 */ /* 0x000fe2000fffe0ff */
[----:B-1----:R-:W-:Y:S02]  /*5630*/  @P0 SHF.R.U32.HI R0, RZ, 0x10, R5 ;  /* 0x00000010ff000819 */ /* 0x002fe40000011605 */
        /* <DEDUP_REMOVED lines=12> */
[----:B------:R-:W2:Y:S01]  /*5700*/  LDCU UR12, c[0x0][0xb20] ;  /* 0x00016400ff0c77ac */ /* 0x000ea20008000800 */
[----:B------:R-:W-:Y:S02]  /*5710*/  UIMAD.WIDE.U32 UR4, UR58, UR55, URZ ;  /* 0x000000373a0472a5 */ /* 0x000fe4000f8e00ff */
[----:B------:R-:W-:Y:S02]  /*5720*/  UIMAD.WIDE.U32 UR6, UR59, UR52, URZ ;  /* 0x000000343b0672a5 */ /* 0x000fe4000f8e00ff */
[----:B------:R-:W-:Y:S02]  /*5730*/  UISETP.NE.AND UP0, UPT, UR54, 0x1, UPT ;  /* 0x000000013600788c */ /* 0x000fe4000bf05270 */
[----:B------:R-:W-:Y:S02]  /*5740*/  UIMAD.WIDE.U32 UR8, UR37, UR55, URZ ;  /* 0x00000037250872a5 */ /* 0x000fe4000f8e00ff */
[----:B------:R-:W-:Y:S02]  /*5750*/  UIMAD.WIDE.U32 UR10, UR38, UR52, URZ ;  /* 0x00000034260a72a5 */ /* 0x000fe4000f8e00ff */
[----:B------:R-:W-:Y:S02]  /*5760*/  UISETP.NE.AND UP1, UPT, UR43, 0x1, UPT ;  /* 0x000000012b00788c */ /* 0x000fe4000bf25270 */
[----:B------:R-:W-:Y:S01]  /*5770*/  UISETP.NE.AND UP2, UPT, UR42, 0x1, UPT ;  /* 0x000000012a00788c */ /* 0x000fe2000bf45270 */
[----:B------:R-:W-:Y:S02]  /*5780*/  UMOV UR4, UR5 ;  /* 0x0000000500047c82 */ /* 0x000fe40008000000 */
[----:B--2---:R-:W-:Y:S03]  /*5790*/  USHF.R.U32.HI UR5, URZ, UR12, UR4 ;  /* 0x0000000cff057299 */ /* 0x004fe60008011604 */
[----:B------:R-:W-:Y:S02]  /*57a0*/  UMOV UR4, UR7 ;  /* 0x0000000700047c82 */ /* 0x000fe40008000000 */
[----:B------:R-:W-:Y:S02]  /*57b0*/  USHF.R.U32.HI UR7, URZ, UR53, UR4 ;  /* 0x00000035ff077299 */ /* 0x000fe40008011604 */
[----:B------:R-:W-:Y:S02]  /*57c0*/  USEL UR4, UR58, UR5, !UP0 ;  /* 0x000000053a047287 */ /* 0x000fe4000c000000 */
[----:B------:R-:W-:Y:S01]  /*57d0*/  USEL UR7, UR59, UR7, !UP1 ;  /* 0x000000073b077287 */ /* 0x000fe2000c800000 */
[----:B------:R-:W-:Y:S01]  /*57e0*/  UMOV UR5, UR9 ;  /* 0x0000000900057c82 */ /* 0x000fe20008000000 */
[----:B------:R-:W-:Y:S02]  /*57f0*/  UIMAD.WIDE.U32 UR8, UR4, UR40, URZ ;  /* 0x00000028040872a5 */ /* 0x000fe4000f8e00ff */
[----:B------:R-:W-:Y:S03]  /*5800*/  USHF.R.U32.HI UR6, URZ, UR12, UR5 ;  /* 0x0000000cff067299 */ /* 0x000fe60008011605 */
[----:B------:R-:W-:Y:S01]  /*5810*/  UMOV UR5, UR11 ;  /* 0x0000000b00057c82 */ /* 0x000fe20008000000 */
[----:B------:R-:W-:Y:S02]  /*5820*/  UIMAD.WIDE.U32 UR10, UR7, UR40, URZ ;  /* 0x00000028070a72a5 */ /* 0x000fe4000f8e00ff */
[----:B------:R-:W-:Y:S02]  /*5830*/  USHF.R.U32.HI UR12, URZ, UR53, UR5 ;  /* 0x00000035ff0c7299 */ /* 0x000fe40008011605 */
[----:B------:R-:W-:Y:S01]  /*5840*/  USEL UR6, UR37, UR6, !UP0 ;  /* 0x0000000625067287 */ /* 0x000fe2000c000000 */
[----:B------:R-:W-:Y:S02]  /*5850*/  UMOV UR5, UR9 ;  /* 0x0000000900057c82 */ /* 0x000fe40008000000 */
[----:B------:R-:W-:Y:S01]  /*5860*/  UMOV UR10, UR11 ;  /* 0x0000000b000a7c82 */ /* 0x000fe20008000000 */
[----:B------:R-:W-:Y:S02]  /*5870*/  @UP2 USHF.R.U32.HI UR4, URZ, UR41, UR5 ;  /* 0x00000029ff042299 */ /* 0x000fe40008011605 */
[----:B------:R-:W-:Y:S02]  /*5880*/  @UP2 USHF.R.U32.HI UR7, URZ, UR41, UR10 ;  /* 0x00000029ff072299 */ /* 0x000fe4000801160a */
[----:B------:R-:W-:Y:S02]  /*5890*/  UIMAD UR4, UR42, UR4, URZ ;  /* 0x000000042a0472a4 */ /* 0x000fe4000f8e02ff */
[----:B------:R-:W-:Y:S02]  /*58a0*/  UIMAD.WIDE.U32 UR10, UR6, UR40, URZ ;  /* 0x00000028060a72a5 */ /* 0x000fe4000f8e00ff */
[----:B------:R-:W-:Y:S02]  /*58b0*/  USEL UR5, UR38, UR12, !UP1 ;  /* 0x0000000c26057287 */ /* 0x000fe4000c800000 */
[----:B------:R-:W-:Y:S02]  /*58c0*/  UIMAD UR8, UR42, UR7, URZ ;  /* 0x000000072a0872a4 */ /* 0x000fe4000f8e02ff */
[----:B------:R-:W-:Y:S03]  /*58d0*/  UISETP.GE.AND UP0, UPT, UR6, UR4, UPT ;  /* 0x000000040600728c */ /* 0x000fe6000bf06270 */
[----:B------:R-:W-:Y:S01]  /*58e0*/  UMOV UR4, UR11 ;  /* 0x0000000b00047c82 */ /* 0x000fe20008000000 */
[----:B------:R-:W-:Y:S02]  /*58f0*/  UISETP.GE.OR UP0, UPT, UR5, UR8, UP0 ;  /* 0x000000080500728c */ /* 0x000fe40008706670 */
[----:B------:R-:W-:Y:S02]  /*5900*/  USHF.R.U32.HI UR4, URZ, UR41, UR4 ;  /* 0x00000029ff047299 */ /* 0x000fe40008011604 */
[----:B------:R-:W-:Y:S02]  /*5910*/  UIMAD.WIDE.U32 UR8, UR5, UR40, URZ ;  /* 0x00000028050872a5 */ /* 0x000fe4000f8e00ff */
[----:B------:R-:W-:Y:S02]  /*5920*/  USEL UR11, UR6, UR4, !UP2 ;  /* 0x00000004060b7287 */ /* 0x000fe4000d000000 */
[----:B------:R-:W-:Y:S02]  /*5930*/  UIADD3 UR8, UPT, UPT, -UR5, URZ, URZ ;  /* 0x000000ff05087290 */ /* 0x000fe4000fffe1ff */
[----:B------:R-:W-:Y:S01]  /*5940*/  UIADD3 UR10, UPT, UPT, -UR11, URZ, URZ ;  /* 0x000000ff0b0a7290 */ /* 0x000fe2000fffe1ff */
[----:B------:R-:W-:Y:S01]  /*5950*/  @!UP0 UMOV UR4, UR9 ;  /* 0x0000000900048c82 */ /* 0x000fe20008000000 */
[----:B------:R-:W-:Y:S02]  /*5960*/  UIADD3 UR9, UPT, UPT, -UR6, URZ, URZ ;  /* 0x000000ff06097290 */ /* 0x000fe4000fffe1ff */
[----:B------:R-:W-:Y:S02]  /*5970*/  @!UP0 USHF.R.U32.HI UR4, URZ, UR41, UR4 ;  /* 0x00000029ff048299 */ /* 0x000fe40008011604 */
[----:B------:R-:W-:Y:S02]  /*5980*/  UIMAD UR10, UR42, UR10, UR6 ;  /* 0x0000000a2a0a72a4 */ /* 0x000fe4000f8e0206 */
[----:B------:R-:W-:Y:S04]  /*5990*/  @!UP0 USEL UR4, UR5, UR4, !UP2 ;  /* 0x0000000405048287 */ /* 0x000fe8000d000000 */
[----:B------:R-:W-:Y:S02]  /*59a0*/  @!UP0 UIMAD UR10, UR7, UR10, UR4 ;  /* 0x0000000a070a82a4 */ /* 0x000fe4000f8e0204 */
[----:B------:R-:W-:Y:S02]  /*59b0*/  @!UP0 UIADD3 UR11, UPT, UPT, UR11, -UR4, URZ ;  /* 0x800000040b0b8290 */ /* 0x000fe4000fffe0ff */
[----:B------:R-:W-:Y:S02]  /*59c0*/  UIMAD UR7, UR43, UR8, UR38 ;  /* 0x000000082b0772a4 */ /* 0x000fe4000f8e0226 */
[----:B------:R-:W-:Y:S02]  /*59d0*/  @!UP0 UIMAD UR6, UR11, UR42, UR5 ;  /* 0x0000002a0b0682a4 */ /* 0x000fe4000f8e0205 */
[----:B------:R-:W-:Y:S01]  /*59e0*/  UIMAD UR4, UR54, UR9, UR37 ;  /* 0x00000009360472a4 */ /* 0x000fe2000f8e0225 */
[----:B------:R-:W-:Y:S02]  /*59f0*/  @!UP0 UMOV UR5, UR10 ;  /* 0x0000000a00058c82 */ /* 0x000fe40008000000 */
[----:B------:R-:W-:Y:S02]  /*5a00*/  UIMAD UR38, UR5, UR43, UR7 ;  /* 0x0000002b052672a4 */ /* 0x000fe4000f8e0207 */
[----:B------:R-:W-:Y:S11]  /*5a10*/  UIMAD UR37, UR6, UR54, UR4 ;  /* 0x00000036062572a4 */ /* 0x000ff6000f8e0204 */
[----:B------:R-:W-:Y:S01]  /*5a20*/  @!UPT UIADD3 URZ, UPT, UPT, URZ, URZ, URZ ;  /* 0x000000fffffff290 */ /* 0x000fe2000fffe0ff */
.L_x_90:
[----:B------:R-:W-:Y:S01]  /*5a30*/  UISETP.NE.AND UP0, UPT, UR39, 0x1, UPT ;  /* 0x000000012700788c */ /* 0x000fe2000bf05270 */
[----:B------:R-:W-:Y:S01]  /*5a40*/  LOP3.LUT P0, RZ, R50, 0x1b0, RZ, 0xc0, !PT ;  /* 0x000001b032ff7812 */ /* 0x000fe2000780c0ff */
[----:B------:R-:W-:Y:S01]  /*5a50*/  USHF.L.U32 UR50, UR20, 0x6, URZ ;  /* 0x0000000614327899 */ /* 0x000fe200080006ff */
[----:B------:R-:W-:Y:S01]  /*5a60*/  BSSY.RECONVERGENT B6, `(.L_x_91) ;  /* 0x0000034000067945 */ /* 0x000fe20003800200 */
[----:B------:R-:W-:Y:S01]  /*5a70*/  UIMAD UR49, UR24, 0x60, URZ ;  /* 0x00000060183178a4 */ /* 0x000fe2000f8e02ff */
[----:B------:R-:W-:Y:S06]  /*5a80*/  IADD3 R52, PT, PT, R52, 0x1, RZ ;  /* 0x0000000134347810 */ /* 0x000fec0007ffe0ff */
[----:B------:R-:W2:Y:S01]  /*5a90*/  @!UP0 LDCU.128 UR12, c[0x0][0xb10] ;  /* 0x00016200ff0c87ac */ /* 0x000ea20008000c00 */
[----:B------:R-:W3:Y:S01]  /*5aa0*/  @!UP0 LDCU UR5, c[0x0][0xb0c] ;  /* 0x00016180ff0587ac */ /* 0x000ee20008000800 */
[----:B------:R-:W4:Y:S01]  /*5ab0*/  @!UP0 LDCU UR10, c[0x0][0xb20] ;  /* 0x00016400ff0a87ac */ /* 0x000f220008000800 */
[----:B--2---:R-:W-:Y:S02]  /*5ac0*/  UIMAD.WIDE.U32 UR8, UR38, UR12, URZ ;  /* 0x0000000c260872a5 */ /* 0x004fe4000f8e00ff */
[----:B------:R-:W-:Y:S02]  /*5ad0*/  UIMAD.WIDE.U32 UR6, UR37, UR15, URZ ;  /* 0x0000000f250672a5 */ /* 0x000fe4000f8e00ff */
[----:B------:R-:W-:Y:S03]  /*5ae0*/  @!UP0 UISETP.NE.AND UP1, UPT, UR14, 0x1, UPT ;  /* 0x000000010e00888c */ /* 0x000fe6000bf25270 */
[----:B------:R-:W-:Y:S01]  /*5af0*/  @!UP0 UMOV UR4, UR9 ;  /* 0x0000000900048c82 */ /* 0x000fe20008000000 */
[----:B---3--:R-:W-:Y:S02]  /*5b00*/  @!UP0 UISETP.NE.AND UP2, UPT, UR5, 0x1, UPT ;  /* 0x000000010500888c */ /* 0x008fe4000bf45270 */
[----:B------:R-:W-:Y:S01]  /*5b10*/  @!UP0 USHF.R.U32.HI UR4, URZ, UR13, UR4 ;  /* 0x0000000dff048299 */ /* 0x000fe20008011604 */
[----:B------:R-:W-:Y:S02]  /*5b20*/  @!UP0 UMOV UR6, UR7 ;  /* 0x0000000700068c82 */ /* 0x000fe40008000000 */
[----:B----4-:R-:W-:Y:S02]  /*5b30*/  @!UP0 USHF.R.U32.HI UR6, URZ, UR10, UR6 ;  /* 0x0000000aff068299 */ /* 0x010fe40008011606 */
[----:B------:R-:W-:Y:S02]  /*5b40*/  @!UP0 USEL UR7, UR38, UR4, !UP2 ;  /* 0x0000000426078287 */ /* 0x000fe4000d000000 */
[----:B------:R-:W-:Y:S04]  /*5b50*/  @!UP0 USEL UR6, UR37, UR6, !UP1 ;  /* 0x0000000625068287 */ /* 0x000fe8000c800000 */
[----:B------:R-:W-:Y:S02]  /*5b60*/  @!UP0 UIADD3 UR4, UPT, UPT, -UR7, UR6, URZ ;  /* 0x0000000607048290 */ /* 0x000fe4000fffe1ff */
[----:B------:R-:W-:Y:S02]  /*5b70*/  @!UP0 UIADD3 UR6, UPT, UPT, UR7, -UR6, URZ ;  /* 0x8000000607068290 */ /* 0x000fe4000fffe0ff */
[----:B------:R-:W-:Y:S02]  /*5b80*/  @!UP0 UIMAD UR38, UR4, UR5, UR38 ;  /* 0x00000005042682a4 */ /* 0x000fe4000f8e0226 */
[----:B------:R-:W-:Y:S01]  /*5b90*/  @!UP0 UIMAD UR37, UR6, UR14, UR37 ;  /* 0x0000000e062582a4 */ /* 0x000fe2000f8e0225 */
[----:B------:R-:W-:Y:S11]  /*5ba0*/  @!P0 BRA `(.L_x_92) ;  /* 0x00000000007c8947 */ /* 0x000ff60003800000 */
[----:B------:R-:W2:Y:S01]  /*5bb0*/  LDCU.64 UR8, c[0x4][0x80] ;  /* 0x01001000ff0877ac */ /* 0x000ea20008000a00 */
[----:B------:R-:W-:Y:S01]  /*5bc0*/  MOV R16, 0x0 ;  /* 0x0000000000107802 */ /* 0x000fe20000000f00 */
[----:B------:R-:W-:Y:S02]  /*5bd0*/  HFMA2 R12, -RZ, RZ, 0, 5.9604644775390625e-08 ;  /* 0x00000001ff0c7431 */ /* 0x000fe400000001ff */
[----:B------:R-:W-:Y:S01]  /*5be0*/  IMAD.MOV.U32 R8, RZ, RZ, 0x70 ;  /* 0x00000070ff087424 */ /* 0x000fe200078e00ff */
[----:B------:R3:W4:Y:S01]  /*5bf0*/  LDC.64 R14, c[0x4][R16] ;  /* 0x01000000100e7b82 */ /* 0x0007220000000a00 */
[----:B------:R-:W1:Y:S01]  /*5c00*/  LDCU.64 UR6, c[0x4][0x88] ;  /* 0x01001100ff0677ac */ /* 0x000e620008000a00 */
[----:B------:R-:W-:Y:S01]  /*5c10*/  IMAD.MOV.U32 R13, RZ, RZ, RZ ;  /* 0x000000ffff0d7224 */ /* 0x000fe200078e00ff */
[----:B------:R-:W1:Y:S01]  /*5c20*/  LDCU.64 UR4, c[0x4][0x8] ;  /* 0x01000100ff0477ac */ /* 0x000e620008000a00 */
[----:B--2---:R-:W-:Y:S01]  /*5c30*/  MOV R5, UR9 ;  /* 0x0000000900057c02 */ /* 0x004fe20008000f00 */
[----:B------:R-:W-:Y:S01]  /*5c40*/  IMAD.U32 R4, RZ, RZ, UR8 ;  /* 0x00000008ff047e24 */ /* 0x000fe2000f8e00ff */
[----:B-1----:R-:W-:Y:S01]  /*5c50*/  MOV R7, UR7 ;  /* 0x0000000700077c02 */ /* 0x002fe20008000f00 */
[----:B------:R-:W-:Y:S01]  /*5c60*/  IMAD.U32 R6, RZ, RZ, UR6 ;  /* 0x00000006ff067e24 */ /* 0x000fe2000f8e00ff */
[----:B------:R-:W-:Y:S01]  /*5c70*/  MOV R11, UR5 ;  /* 0x00000005000b7c02 */ /* 0x000fe20008000f00 */
[----:B------:R-:W-:Y:S02]  /*5c80*/  IMAD.U32 R10, RZ, RZ, UR4 ;  /* 0x00000004ff0a7e24 */ /* 0x000fe4000f8e00ff */
[----:B------:R-:W-:Y:S07]  /*5c90*/  LEPC R20, `(.L_x_93) ;  /* 0x000000001014794e */ /* 0x000fee0000000000 */
[----:B---345:R-:W-:Y:S05]  /*5ca0*/  CALL.ABS.NOINC R14 ;  /* 0x000000000e007343 */ /* 0x038fea0003c00000 */
.L_x_93:
[----:B------:R-:W1:Y:S01]  /*5cb0*/  LDCU.64 UR8, c[0x4][0x80] ;  /* 0x01001000ff0877ac */ /* 0x000e620008000a00 */
[----:B------:R-:W2:Y:S01]  /*5cc0*/  LDC.64 R16, c[0x4][R16] ;  /* 0x0100000010107b82 */ /* 0x000ea20000000a00 */
[----:B------:R-:W-:Y:S02]  /*5cd0*/  HFMA2 R12, -RZ, RZ, 0, 5.9604644775390625e-08 ;  /* 0x00000001ff0c7431 */ /* 0x000fe400000001ff */
[----:B------:R-:W-:Y:S02]  /*5ce0*/  IMAD.MOV.U32 R8, RZ, RZ, 0x70 ;  /* 0x00000070ff087424 */ /* 0x000fe400078e00ff */
[----:B------:R-:W-:Y:S01]  /*5cf0*/  IMAD.MOV.U32 R13, RZ, RZ, RZ ;  /* 0x000000ffff0d7224 */ /* 0x000fe200078e00ff */
[----:B------:R-:W3:Y:S01]  /*5d00*/  LDCU.64 UR6, c[0x4][0x88] ;  /* 0x01001100ff0677ac */ /* 0x000ee20008000a00 */
[----:B------:R-:W4:Y:S01]  /*5d10*/  LDCU.64 UR4, c[0x4][0x8] ;  /* 0x01000100ff0477ac */ /* 0x000f220008000a00 */
[----:B-1----:R-:W-:Y:S02]  /*5d20*/  MOV R4, UR8 ;  /* 0x0000000800047c02 */ /* 0x002fe40008000f00 */
[----:B------:R-:W-:Y:S02]  /*5d30*/  MOV R5, UR9 ;  /* 0x0000000900057c02 */ /* 0x000fe40008000f00 */
[----:B---3--:R-:W-:Y:S01]  /*5d40*/  MOV R7, UR7 ;  /* 0x0000000700077c02 */ /* 0x008fe20008000f00 */
[----:B------:R-:W-:Y:S01]  /*5d50*/  IMAD.U32 R6, RZ, RZ, UR6 ;  /* 0x00000006ff067e24 */ /* 0x000fe2000f8e00ff */
[----:B----4-:R-:W-:Y:S01]  /*5d60*/  MOV R11, UR5 ;  /* 0x00000005000b7c02 */ /* 0x010fe20008000f00 */
[----:B------:R-:W-:Y:S02]  /*5d70*/  IMAD.U32 R10, RZ, RZ, UR4 ;  /* 0x00000004ff0a7e24 */ /* 0x000fe4000f8e00ff */
[----:B------:R-:W-:Y:S07]  /*5d80*/  LEPC R20, `(.L_x_92) ;  /* 0x000000001014794e */ /* 0x000fee0000000000 */
[----:B--2---:R-:W-:Y:S05]  /*5d90*/  CALL.ABS.NOINC R16 ;  /* 0x0000000010007343 */ /* 0x004fea0003c00000 */
.L_x_92:
[----:B------:R-:W-:Y:S05]  /*5da0*/  BSYNC.RECONVERGENT B6 ;  /* 0x0000000000067941 */ /* 0x000fea0003800200 */
.L_x_91:
[----:B------:R-:W-:Y:S01]  /*5db0*/  R2UR UR4, R49 ;  /* 0x00000000310472ca */ /* 0x000fe200000e0000 */
[----:B------:R-:W-:Y:S01]  /*5dc0*/  UISETP.NE.U32.AND UP0, UPT, UR62, URZ, UPT ;  /* 0x000000ff3e00728c */ /* 0x000fe2000bf05070 */
[----:B------:R-:W-:Y:S02]  /*5dd0*/  ISETP.NE.U32.AND P4, PT, R42, RZ, PT ;  /* 0x000000ff2a00720c */ /* 0x000fe40003f85070 */
[----:B------:R-:W-:Y:S01]  /*5de0*/  ISETP.NE.U32.AND P2, PT, RZ, UR56, PT ;  /* 0x00000038ff007c0c */ /* 0x000fe2000bf45070 */
[----:B------:R-:W-:Y:S01]  /*5df0*/  UISETP.NE.AND.EX UP1, UPT, UR63, URZ, UPT, UP0 ;  /* 0x000000ff3f00728c */ /* 0x000fe2000bf25300 */
[----:B------:R-:W-:Y:S01]  /*5e00*/  ISETP.NE.AND.EX P4, PT, R43, RZ, PT, P4 ;  /* 0x000000ff2b00720c */ /* 0x000fe20003f85340 */
[----:B------:R-:W-:Y:S01]  /*5e10*/  UPLOP3.LUT UP0, UPT, UPT, UPT, UPT, 0x40, 0x4 ;  /* 0x000000000004789c */ /* 0x000fe20003f0e870 */
[----:B------:R-:W-:Y:S05]  /*5e20*/  ISETP.NE.AND.EX P2, PT, RZ, UR57, PT, P2 ;  /* 0x00000039ff007c0c */ /* 0x000fea000bf45320 */
[----:B------:R-:W-:Y:S06]  /*5e30*/  UISETP.NE.AND UP2, UPT, UR4, URZ, UPT ;  /* 0x000000ff0400728c */ /* 0x000fec000bf45270 */
[----:B------:R-:W-:Y:S05]  /*5e40*/  PLOP3.LUT P1, PT, PT, PT, UP2, 0x80, 0x8 ;  /* 0x000000000008781c */ /* 0x000fea0003f2f028 */
[----:B------:R-:W-:Y:S06]  /*5e50*/  @UP2 UPLOP3.LUT UP0, UPT, UPT, UPT, UP1, 0x80, 0x8 ;  /* 0x000000000008289c */ /* 0x000fec0003f0f010 */
[----:B------:R-:W-:Y:S01]  /*5e60*/  PLOP3.LUT P0, PT, PT, PT, UP0, 0x80, 0x8 ;  /* 0x000000000008781c */ /* 0x000fe20003f0f008 */
[----:B------:R-:W-:Y:S01]  /*5e70*/  @!UPT UIADD3 URZ, UPT, UPT, URZ, URZ, URZ ;  /* 0x000000fffffff290 */ /* 0x000fe2000fffe0ff */
[----:B------:R-:W-:Y:S11]  /*5e80*/  BRA.U !UP1, `(.L_x_94) ;  /* 0x00000001093c7547 */ /* 0x000ff6000b800000 */
[----:B------:R-:W-:Y:S01]  /*5e90*/  UISETP.NE.U32.AND UP0, UPT, UR56, URZ, UPT ;  /* 0x000000ff3800728c */ /* 0x000fe2000bf05070 */
[----:B-1----:R-:W-:Y:S01]  /*5ea0*/  HFMA2 R0, -RZ, RZ, 0, 5.9604644775390625e-08 ;  /* 0x00000001ff007431 */ /* 0x002fe200000001ff */
[----:B------:R-:W1:Y:S01]  /*5eb0*/  LDCU.64 UR8, c[0x0][0x358] ;  /* 0x00006b00ff0877ac */ /* 0x000e620008000a00 */
[----:B------:R-:W-:Y:S01]  /*5ec0*/  IMAD.MOV.U32 R45, RZ, RZ, 0x1 ;  /* 0x00000001ff2d7424 */ /* 0x000fe200078e00ff */
[----:B------:R-:W-:Y:S06]  /*5ed0*/  UISETP.NE.AND.EX UP0, UPT, UR57, URZ, UPT, UP0 ;  /* 0x000000ff3900728c */ /* 0x000fec000bf05300 */
[----:B------:R-:W-:Y:S05]  /*5ee0*/  PLOP3.LUT P3, PT, PT, PT, UP0, 0x80, 0x8 ;  /* 0x000000000008781c */ /* 0x000fea0003f6f008 */
[----:B------:R-:W2:Y:S01]  /*5ef0*/  @UP0 LDCU.64 UR4, c[0x0][0x888] ;  /* 0x00011100ff0407ac */ /* 0x000ea20008000a00 */
[----:B------:R-:W-:Y:S07]  /*5f00*/  @UP0 UIMAD UR6, UR36, UR62, URZ ;  /* 0x0000003e240602a4 */ /* 0x000fee000f8e02ff */
[----:B------:R-:W-:Y:S01]  /*5f10*/  @!P3 PRMT R45, R0, 0x7610, R45 ;  /* 0x00007610002db816 */ /* 0x000fe2000000002d */
[----:B--2---:R-:W-:Y:S06]  /*5f20*/  @UP0 UIMAD.WIDE UR4, UR6, 0x4, UR4 ;  /* 0x00000004060408a5 */ /* 0x004fec000f8e0204 */
[----:B------:R-:W-:Y:S01]  /*5f30*/  IMAD.U32 R4, RZ, RZ, UR4 ;  /* 0x00000004ff047e24 */ /* 0x000fe2000f8e00ff */
[----:B------:R-:W-:Y:S04]  /*5f40*/  MOV R5, UR5 ;  /* 0x0000000500057c02 */ /* 0x000fe80008000f00 */
[----:B------:R-:W2:Y:S01]  /*5f50*/  @!UP0 LDCU UR4, c[0x0][0x880] ;  /* 0x00011000ff0487ac */ /* 0x000ea20008000800 */
[----:B-1---5:R3:W5:Y:S02]  /*5f60*/  @P3 LDG.E R25, desc[UR8][R4.64] ;  /* 0x0000000804193981 */ /* 0x022764000c1e1900 */
[----:B--23--:R-:W-:Y:S02]  /*5f70*/  @!P3 IMAD.U32 R25, RZ, RZ, UR4 ;  /* 0x00000004ff19be24 */ /* 0x00cfe4000f8e00ff */
.L_x_94:
[----:B------:R-:W-:Y:S05]  /*5f80*/  @!P4 BRA `(.L_x_95) ;  /* 0x000000000024c947 */ /* 0x000fea0003800000 */
[----:B------:R-:W-:Y:S01]  /*5f90*/  ISETP.NE.U32.AND P3, PT, R40, RZ, PT ;  /* 0x000000ff2800720c */ /* 0x000fe20003f65070 */
[----:B------:R-:W2:Y:S03]  /*5fa0*/  LDCU.64 UR4, c[0x0][0x358] ;  /* 0x00006b00ff0477ac */ /* 0x000ea60008000a00 */
[----:B------:R-:W-:Y:S11]  /*5fb0*/  ISETP.NE.AND.EX P3, PT, R41, RZ, PT, P3 ;  /* 0x000000ff2900720c */ /* 0x000ff60003f65330 */
[----:B------:R-:W-:Y:S02]  /*5fc0*/  @!UPT UIADD3 URZ, UPT, UPT, URZ, URZ, URZ ;  /* 0x000000fffffff290 */ /* 0x000fe4000fffe0ff */
[----:B------:R-:W3:Y:S01]  /*5fd0*/  @P3 LDC.64 R4, c[0x0][0x8a8] ;  /* 0x00022a00ff043b82 */ /* 0x000ee20000000a00 */
[----:B-1----:R-:W-:Y:S04]  /*5fe0*/  @P3 IMAD R0, R42, UR36, RZ ;  /* 0x000000242a003c24 */ /* 0x002fe8000f8e02ff */
[----:B---3--:R-:W-:Y:S05]  /*5ff0*/  @P3 IMAD.WIDE R4, R0, 0x4, R4 ;  /* 0x0000000400043825 */ /* 0x008fea00078e0204 */
[----:B--2--5:R2:W5:Y:S02]  /*6000*/  @P3 LDG.E R23, desc[UR4][R4.64] ;  /* 0x0000000404173981 */ /* 0x024564000c1e1900 */
[----:B--2---:R-:W3:Y:S02]  /*6010*/  @!P3 LDC R23, c[0x0][0x8a0] ;  /* 0x00022800ff17bb82 */ /* 0x004ee40000000800 */
.L_x_95:
[----:B-----5:R-:W-:Y:S01]  /*6020*/  FSETP.NEU.AND P3, PT, R25, RZ, PT ;  /* 0x000000ff1900720b */ /* 0x020fe20003f6d000 */
[----:B------:R-:W-:Y:S01]  /*6030*/  IMAD.SHL.U32 R61, R44, 0x2, RZ ;  /* 0x000000022c3d7824 */ /* 0x000fe200078e00ff */
[----:B------:R-:W-:Y:S01]  /*6040*/  SEL R5, RZ, 0xffffffff, P2 ;  /* 0xffffffffff057807 */ /* 0x000fe20001000000 */
[----:B------:R-:W-:Y:S01]  /*6050*/  BSSY B1, `(.L_x_96) ;  /* 0x0000035000017945 */ /* 0x000fe20003800000 */
[----:B------:R-:W-:Y:S01]  /*6060*/  @P1 LOP3.LUT P2, RZ, R45, 0xff, RZ, 0xc0, !PT ;  /* 0x000000ff2dff1812 */ /* 0x000fe2000784c0ff */
[----:B------:R-:W-:Y:S01]  /*6070*/  VIADD R60, R61, UR44 ;  /* 0x0000002c3d3c7c36 */ /* 0x000fe20008000000 */
[----:B-1----:R-:W-:Y:S01]  /*6080*/  @P1 SEL R0, RZ, 0xffffffff, P3 ;  /* 0xffffffffff001807 */ /* 0x002fe20001800000 */
[----:B------:R-:W-:Y:S01]  /*6090*/  IMAD.MOV.U32 R62, RZ, RZ, 0x1 ;  /* 0x00000001ff3e7424 */ /* 0x000fe200078e00ff */
[----:B------:R-:W-:Y:S01]  /*60a0*/  LOP3.LUT R55, R55, 0x1, RZ, 0x3c, !PT ;  /* 0x0000000137377812 */ /* 0x000fe200078e3cff */
[----:B------:R-:W-:Y:S01]  /*60b0*/  IMAD.MOV.U32 R27, RZ, RZ, RZ ;  /* 0x000000ffff1b7224 */ /* 0x000fe200078e00ff */
[----:B------:R-:W-:Y:S02]  /*60c0*/  @P0 SEL R0, R5, R0, !P2 ;  /* 0x0000000005000207 */ /* 0x000fe40005000000 */
[----:B------:R-:W-:Y:S02]  /*60d0*/  CS2R R38, SRZ ;  /* 0x0000000000267805 */ /* 0x000fe4000001ff00 */
[----:B------:R-:W-:Y:S02]  /*60e0*/  LEA R26, R22, UR44, 0x3 ;  /* 0x0000002c161a7c11 */ /* 0x000fe4000f8e18ff */
[----:B------:R-:W-:Y:S02]  /*60f0*/  CS2R R36, SRZ ;  /* 0x0000000000247805 */ /* 0x000fe4000001ff00 */
[----:B------:R-:W-:Y:S02]  /*6100*/  @P1 LOP3.LUT R0, R0, 0x1, RZ, 0xc0, !PT ;  /* 0x0000000100001812 */ /* 0x000fe400078ec0ff */
[----:B------:R-:W-:Y:S02]  /*6110*/  CS2R R30, SRZ ;  /* 0x00000000001e7805 */ /* 0x000fe4000001ff00 */
[----:B------:R-:W-:Y:S02]  /*6120*/  SHF.L.U32 R3, R54, 0x1f, RZ ;  /* 0x0000001f36037819 */ /* 0x000fe400000006ff */
[----:B------:R-:W-:Y:S02]  /*6130*/  CS2R R28, SRZ ;  /* 0x00000000001c7805 */ /* 0x000fe4000001ff00 */
[----:B------:R-:W-:Y:S01]  /*6140*/  ISETP.NE.U32.OR P5, PT, R0, 0x1, !P1 ;  /* 0x000000010000780c */ /* 0x000fe20004fa5470 */
[----:B------:R-:W-:Y:S01]  /*6150*/  IMAD.IADD R59, R56, 0x1, R60 ;  /* 0x00000001383b7824 */ /* 0x000fe200078e023c */
[----:B------:R-:W-:Y:S02]  /*6160*/  PLOP3.LUT P2, PT, PT, PT, UP1, 0x80, 0x8 ;  /* 0x000000000008781c */ /* 0x000fe40003f4f018 */
[----:B------:R-:W-:Y:S02]  /*6170*/  LOP3.LUT P4, R51, R45, 0xff, RZ, 0xc0, !PT ;  /* 0x000000ff2d337812 */ /* 0x000fe4000788c0ff */
[----:B------:R-:W-:Y:S02]  /*6180*/  SEL R4, RZ, 0xffffffff, P3 ;  /* 0xffffffffff047807 */ /* 0x000fe40001800000 */
[----:B------:R-:W-:Y:S02]  /*6190*/  LEA.HI R24, R22, R22, RZ, 0x1 ;  /* 0x0000001616187211 */ /* 0x000fe400078f08ff */
[----:B------:R-:W-:Y:S03]  /*61a0*/  P2R R58, PR, RZ, 0x20 ;  /* 0x00000020ff3a7803 */ /* 0x000fe60000000000 */
[----:B------:R-:W-:Y:S02]  /*61b0*/  @P5 SHF.L.U32 R0, R55, 0x1f, RZ ;  /* 0x0000001f37005819 */ /* 0x000fe400000006ff */
[----:B------:R-:W-:Y:S02]  /*61c0*/  @P2 SEL R4, R5, R4, !P4 ;  /* 0x0000000405042207 */ /* 0x000fe40006000000 */
[----:B------:R1:W2:Y:S02]  /*61d0*/  @P5 SYNCS.PHASECHK.TRANS64.TRYWAIT P1, [UR44+0x50], R0 ;  /* 0x00005000ff0055a7 */ /* 0x0002a4000802112c */
[----:B------:R-:W-:Y:S04]  /*61e0*/  LOP3.LUT R4, R4, 0x1, RZ, 0xc0, !PT ;  /* 0x0000000104047812 */ /* 0x000fe800078ec0ff */
[----:B------:R-:W-:Y:S04]  /*61f0*/  ISETP.NE.U32.AND P2, PT, R4, 0x1, PT ;  /* 0x000000010400780c */ /* 0x000fe80003f45070 */
[----:B------:R-:W-:Y:S01]  /*6200*/  P2R R63, PR, RZ, 0x4 ;  /* 0x00000004ff3f7803 */ /* 0x000fe20000000000 */
[----:B------:R4:W3:Y:S01]  /*6210*/  SYNCS.PHASECHK.TRANS64.TRYWAIT P0, [R26+URZ+0xb0], R3 ;  /* 0x0000b0031a0075a7 */ /* 0x0008e200080011ff */
[----:B-1----:R-:W-:Y:S02]  /*6220*/  SHF.R.U32.HI R0, RZ, 0x1, R24 ;  /* 0x00000001ff007819 */ /* 0x002fe40000011618 */
[----:B------:R-:W-:Y:S03]  /*6230*/  LOP3.LUT R24, R24, 0xffe, RZ, 0xc0, !PT ;  /* 0x00000ffe18187812 */ /* 0x000fe600078ec0ff */
[----:B------:R-:W-:Y:S02]  /*6240*/  IMAD R0, R0, 0x60, R2 ;  /* 0x0000006000007824 */ /* 0x000fe400078e0202 */
[----:B------:R-:W-:Y:S04]  /*6250*/  IMAD.IADD R24, R22, 0x1, -R24 ;  /* 0x0000000116187824 */ /* 0x000fe800078e0a18 */
[----:B------:R-:W-:Y:S01]  /*6260*/  IMAD R24, R24, 0x100000, R0 ;  /* 0x0010000018187824 */ /* 0x000fe200078e0200 */
[----:B--2---:R-:W-:Y:S01]  /*6270*/  @P5 SEL R62, RZ, 0x1, !P1 ;  /* 0x00000001ff3e5807 */ /* 0x004fe20004800000 */
[----:B----4-:R-:W-:Y:S06]  /*6280*/  @!P5 BRA `(.L_x_97) ;  /* 0x000000000044d947 */ /* 0x010fec0003800000 */
[----:B------:R-:W-:Y:S01]  /*6290*/  IMAD.MOV.U32 R38, RZ, RZ, RZ ;  /* 0x000000ffff267224 */ /* 0x000fe200078e00ff */
[----:B------:R-:W-:Y:S01]  /*62a0*/  ISETP.NE.AND P1, PT, R62, RZ, PT ;  /* 0x000000ff3e00720c */ /* 0x000fe20003f25270 */
[----:B------:R-:W-:Y:S01]  /*62b0*/  BSSY B0, `(.L_x_98) ;  /* 0x0000008000007945 */ /* 0x000fe20003800000 */
[----:B------:R-:W-:Y:S02]  /*62c0*/  CS2R R30, SRZ ;  /* 0x00000000001e7805 */ /* 0x000fe4000001ff00 */
[----:B------:R-:W-:Y:S02]  /*62d0*/  CS2R R28, SRZ ;  /* 0x00000000001c7805 */ /* 0x000fe4000001ff00 */
[----:B------:R-:W-:Y:S07]  /*62e0*/  CS2R R36, SRZ ;  /* 0x0000000000247805 */ /* 0x000fee000001ff00 */
[----:B------:R-:W-:Y:S05]  /*62f0*/  @P1 BRA `(.L_x_99) ;  /* 0x00000000000c1947 */ /* 0x000fea0003800000 */
[----:B------:R-:W-:Y:S04]  /*6300*/  SHF.L.U32 R4, R55, 0x1f, RZ ;  /* 0x0000001f37047819 */ /* 0x000fe800000006ff */
[----:B------:R-:W1:Y:S02]  /*6310*/  SYNCS.PHASECHK.TRANS64.TRYWAIT P1, [UR44+0x50], R4 ;  /* 0x00005004ff0075a7 */ /* 0x000e64000802112c */
[----:B-1----:R-:W-:Y:S05]  /*6320*/  @!P1 BRA `(.L_x_100) ;  /* 0x0000002400889947 */ /* 0x002fea0003800000 */
.L_x_99:
[----:B------:R-:W-:Y:S05]  /*6330*/  BSYNC B0 ;  /* 0x0000000000007941 */ /* 0x000fea0003800000 */
.L_x_98:
[----:B------:R-:W-:Y:S01]  /*6340*/  ISETP.NE.AND P1, PT, R63, RZ, PT ;  /* 0x000000ff3f00720c */ /* 0x000fe20003f25270 */
[----:B------:R-:W-:Y:S11]  /*6350*/  HFMA2 R27, -RZ, RZ, 0, 5.9604644775390625e-08 ;  /* 0x00000001ff1b7431 */ /* 0x000ff600000001ff */
[----:B------:R-:W-:Y:S01]  /*6360*/  @!UPT UIADD3 URZ, UPT, UPT, URZ, URZ, URZ ;  /* 0x000000fffffff290 */ /* 0x000fe2000fffe0ff */
[----:B------:R-:W-:Y:S05]  /*6370*/  @P1 WARPSYNC.ALL ;  /* 0x0000000000001948 */ /* 0x000fea0003800000 */
[----:B------:R2:W4:Y:S04]  /*6380*/  @P1 LDSM.16.M88.4 R28, [R61+UR44+0x200] ;  /* 0x0002002c3d1c183b */ /* 0x0005280008000200 */
[----:B------:R2:W1:Y:S02]  /*6390*/  @P1 LDSM.16.M88.4 R36, [R59+0x200] ;  /* 0x000200003b24183b */ /* 0x0004640000000200 */
.L_x_97:
[----:B------:R-:W-:Y:S05]  /*63a0*/  BSYNC B1 ;  /* 0x0000000000017941 */ /* 0x000fea0003800000 */
.L_x_96:
[----:B-1----:R-:W-:Y:S04]  /*63b0*/  SHF.R.U32.HI R0, RZ, 0x15, R24 ;  /* 0x00000015ff007819 */ /* 0x002fe80000011618 */
[----:B------:R-:W-:Y:S01]  /*63c0*/  LOP3.LUT P1, RZ, R0, 0x3, R46, 0x48, !PT ;  /* 0x0000000300ff7812 */ /* 0x000fe2000782482e */
[----:B------:R-:W-:Y:S01]  /*63d0*/  @!UPT UIADD3 URZ, UPT, UPT, URZ, URZ, URZ ;  /* 0x000000fffffff290 */ /* 0x000fe2000fffe0ff */
[----:B---3--:R-:W-:Y:S11]  /*63e0*/  @P0 BRA `(.L_x_101) ;  /* 0x0000000000080947 */ /* 0x008ff60003800000 */
[----:B------:R-:W1:Y:S02]  /*63f0*/  SYNCS.PHASECHK.TRANS64.TRYWAIT P0, [R26+URZ+0xb0], R3 ;  /* 0x0000b0031a0075a7 */ /* 0x000e6400080011ff */
[----:B-1----:R-:W-:Y:S05]  /*6400*/  @!P0 BRA `(.L_x_102) ;  /* 0x0000002400688947 */ /* 0x002fea0003800000 */
.L_x_101:
[----:B------:R-:W-:Y:S05]  /*6410*/  @!P1 BRA `(.L_x_103) ;  /* 0x0000000000409947 */ /* 0x000fea0003800000 */
[----:B------:R-:W3:Y:S01]  /*6420*/  LDCU.64 UR8, c[0x4][0x70] ;  /* 0x01000e00ff0877ac */ /* 0x000ee20008000a00 */
[----:B------:R-:W-:Y:S01]  /*6430*/  MOV R15, 0x0 ;  /* 0x00000000000f7802 */ /* 0x000fe20000000f00 */
[----:B------:R-:W-:Y:S02]  /*6440*/  HFMA2 R12, -RZ, RZ, 0, 5.9604644775390625e-08 ;  /* 0x00000001ff0c7431 */ /* 0x000fe400000001ff */
[----:B------:R-:W-:Y:S02]  /*6450*/  IMAD.MOV.U32 R8, RZ, RZ, 0x192 ;  /* 0x00000192ff087424 */ /* 0x000fe400078e00ff */
[----:B------:R-:W-:Y:S01]  /*6460*/  IMAD.MOV.U32 R13, RZ, RZ, RZ ;  /* 0x000000ffff0d7224 */ /* 0x000fe200078e00ff */
[----:B------:R-:W5:Y:S01]  /*6470*/  LDCU.64 UR6, c[0x4][0x78] ;  /* 0x01000f00ff0677ac */ /* 0x000f620008000a00 */
[----:B------:R-:W1:Y:S01]  /*6480*/  LDC.64 R14, c[0x4][R15] ;  /* 0x010000000f0e7b82 */ /* 0x000e620000000a00 */
[----:B------:R-:W2:Y:S01]  /*6490*/  LDCU.64 UR4, c[0x4][0x10] ;  /* 0x01000200ff0477ac */ /* 0x000ea20008000a00 */
[----:B---3--:R-:W-:Y:S01]  /*64a0*/  MOV R5, UR9 ;  /* 0x0000000900057c02 */ /* 0x008fe20008000f00 */
[----:B------:R-:W-:Y:S01]  /*64b0*/  IMAD.U32 R4, RZ, RZ, UR8 ;  /* 0x00000008ff047e24 */ /* 0x000fe2000f8e00ff */
[----:B-----5:R-:W-:Y:S01]  /*64c0*/  MOV R7, UR7 ;  /* 0x0000000700077c02 */ /* 0x020fe20008000f00 */
[----:B------:R-:W-:Y:S01]  /*64d0*/  IMAD.U32 R6, RZ, RZ, UR6 ;  /* 0x00000006ff067e24 */ /* 0x000fe2000f8e00ff */
[----:B--2---:R-:W-:Y:S01]  /*64e0*/  MOV R11, UR5 ;  /* 0x00000005000b7c02 */ /* 0x004fe20008000f00 */
[----:B------:R-:W-:Y:S02]  /*64f0*/  IMAD.U32 R10, RZ, RZ, UR4 ;  /* 0x00000004ff0a7e24 */ /* 0x000fe4000f8e00ff */
[----:B------:R-:W-:Y:S07]  /*6500*/  LEPC R20, `(.L_x_103) ;  /* 0x000000001014794e */ /* 0x000fee0000000000 */
[----:B-1--4-:R-:W-:Y:S05]  /*6510*/  CALL.ABS.NOINC R14 ;  /* 0x000000000e007343 */ /* 0x012fea0003c00000 */
.L_x_103:
[----:B----4-:R-:W-:Y:S01]  /*6520*/  SHF.L.U32 R20, R28, 0x10, RZ ;  /* 0x000000101c147819 */ /* 0x010fe200000006ff */
[----:B------:R-:W-:Y:S05]  /*6530*/  WARPSYNC.ALL ;  /* 0x0000000000007948 */ /* 0x000fea0003800000 */
[----:B------:R-:W-:Y:S01]  /*6540*/  R2UR UR4, R24 ;  /* 0x00000000180472ca */ /* 0x000fe200000e0000 */
[----:B------:R-:W-:Y:S01]  /*6550*/  BSSY.RECONVERGENT B0, `(.L_x_104) ;  /* 0x000004e000007945 */ /* 0x000fe20003800200 */
[----:B------:R-:W-:Y:S02]  /*6560*/  LOP3.LUT R21, R29, 0xffff0000, RZ, 0xc0, !PT ;  /* 0xffff00001d157812 */ /* 0x000fe400078ec0ff */
[----:B------:R-:W-:Y:S09]  /*6570*/  ISETP.NE.AND P0, PT, R57, RZ, PT ;  /* 0x000000ff3900720c */ /* 0x000ff20003f05270 */
[----:B------:R-:W3:Y:S02]  /*6580*/  LDTM.16dp256bit.x4 R4, tmem[UR4] ;  /* 0x00000004000479ee */ /* 0x000ee40008120000 */
[C---:B---3--:R-:W-:Y:S01]  /*6590*/  FMUL R0, R23.reuse, R4 ;  /* 0x0000000417007220 */ /* 0x048fe20000400000 */
[----:B------:R-:W-:Y:S01]  /*65a0*/  LOP3.LUT R4, R28, 0xffff0000, RZ, 0xc0, !PT ;  /* 0xffff00001c047812 */ /* 0x000fe200078ec0ff */
[C---:B-1----:R-:W-:Y:S01]  /*65b0*/  FMUL R3, R23.reuse, R5 ;  /* 0x0000000517037220 */ /* 0x042fe20000400000 */
[----:B------:R-:W-:Y:S01]  /*65c0*/  FMUL R6, R23, R6 ;  /* 0x0000000617067220 */ /* 0x000fe20000400000 */
[----:B------:R-:W-:Y:S01]  /*65d0*/  FFMA R0, R25, R20, R0 ;  /* 0x0000001419007223 */ /* 0x000fe20000000000 */
[----:B------:R-:W-:Y:S01]  /*65e0*/  SHF.L.U32 R20, R29, 0x10, RZ ;  /* 0x000000101d147819 */ /* 0x000fe200000006ff */
[----:B------:R-:W-:Y:S01]  /*65f0*/  FFMA R3, R25, R4, R3 ;  /* 0x0000000419037223 */ /* 0x000fe20000000003 */
[C---:B------:R-:W-:Y:S01]  /*6600*/  FMUL R4, R23.reuse, R8 ;  /* 0x0000000817047220 */ /* 0x040fe20000400000 */
[C---:B------:R-:W-:Y:S01]  /*6610*/  FMUL R8, R23.reuse, R12 ;  /* 0x0000000c17087220 */ /* 0x040fe20000400000 */
[----:B------:R-:W-:Y:S01]  /*6620*/  FMUL R12, R23, R16 ;  /* 0x00000010170c7220 */ /* 0x000fe20000400000 */
[C---:B------:R-:W-:Y:S01]  /*6630*/  SHF.L.U32 R16, R30.reuse, 0x10, RZ ;  /* 0x000000101e107819 */ /* 0x040fe200000006ff */
[----:B------:R-:W-:Y:S01]  /*6640*/  FFMA R6, R25, R20, R6 ;  /* 0x0000001419067223 */ /* 0x000fe20000000006 */
[----:B------:R-:W-:Y:S01]  /*6650*/  F2FP.BF16.F32.PACK_AB R32, R3, R0 ;  /* 0x000000000320723e */ /* 0x000fe200000010ff */
[C---:B------:R-:W-:Y:S01]  /*6660*/  FMUL R7, R23.reuse, R7 ;  /* 0x0000000717077220 */ /* 0x040fe20000400000 */
[----:B------:R-:W-:Y:S01]  /*6670*/  LOP3.LUT R0, R30, 0xffff0000, RZ, 0xc0, !PT ;  /* 0xffff00001e007812 */ /* 0x000fe200078ec0ff */
[----:B------:R-:W-:Y:S01]  /*6680*/  FMUL R5, R23, R9 ;  /* 0x0000000917057220 */ /* 0x000fe20000400000 */
[----:B------:R-:W-:Y:S01]  /*6690*/  SHF.L.U32 R3, R31, 0x10, RZ ;  /* 0x000000101f037819 */ /* 0x000fe200000006ff */
[----:B------:R-:W-:Y:S01]  /*66a0*/  FMUL R10, R23, R10 ;  /* 0x0000000a170a7220 */ /* 0x000fe20000400000 */
[C---:B------:R-:W-:Y:S01]  /*66b0*/  FFMA R7, R25.reuse, R21, R7 ;  /* 0x0000001519077223 */ /* 0x040fe20000000007 */
[----:B------:R-:W-:Y:S01]  /*66c0*/  FFMA R4, R25, R16, R4 ;  /* 0x0000001019047223 */ /* 0x000fe20000000004 */
[----:B------:R-:W-:Y:S01]  /*66d0*/  LOP3.LUT R16, R31, 0xffff0000, RZ, 0xc0, !PT ;  /* 0xffff00001f107812 */ /* 0x000fe200078ec0ff */
[C---:B------:R-:W-:Y:S01]  /*66e0*/  FFMA R5, R25.reuse, R0, R5 ;  /* 0x0000000019057223 */ /* 0x040fe20000000005 */
[C---:B------:R-:W-:Y:S01]  /*66f0*/  SHF.L.U32 R0, R36.reuse, 0x10, RZ ;  /* 0x0000001024007819 */ /* 0x040fe200000006ff */
[----:B------:R-:W-:Y:S01]  /*6700*/  FFMA R10, R25, R3, R10 ;  /* 0x00000003190a7223 */ /* 0x000fe2000000000a */
[----:B------:R-:W-:Y:S01]  /*6710*/  LOP3.LUT R3, R36, 0xffff0000, RZ, 0xc0, !PT ;  /* 0xffff000024037812 */ /* 0x000fe200078ec0ff */
[----:B------:R-:W-:Y:S01]  /*6720*/  FMUL R11, R23, R11 ;  /* 0x0000000b170b7220 */ /* 0x000fe20000400000 */
[----:B------:R-:W-:Y:S01]  /*6730*/  F2FP.BF16.F32.PACK_AB R33, R7, R6 ;  /* 0x000000060721723e */ /* 0x000fe200000010ff */
[----:B------:R-:W-:Y:S01]  /*6740*/  FMUL R9, R23, R13 ;  /* 0x0000000d17097220 */ /* 0x000fe20000400000 */
[----:B------:R-:W-:Y:S01]  /*6750*/  SHF.L.U32 R6, R37, 0x10, RZ ;  /* 0x0000001025067819 */ /* 0x000fe200000006ff */
[----:B------:R-:W-:Y:S01]  /*6760*/  FFMA R11, R25, R16, R11 ;  /* 0x00000010190b7223 */ /* 0x000fe2000000000b */
[----:B------:R-:W-:Y:S01]  /*6770*/  F2FP.BF16.F32.PACK_AB R34, R5, R4 ;  /* 0x000000040522723e */ /* 0x000fe200000010ff */
[----:B------:R-:W-:Y:S01]  /*6780*/  FFMA R8, R25, R0, R8 ;  /* 0x0000000019087223 */ /* 0x000fe20000000008 */
[----:B------:R-:W-:Y:S01]  /*6790*/  FMUL R14, R23, R14 ;  /* 0x0000000e170e7220 */ /* 0x000fe20000400000 */
[----:B------:R-:W-:Y:S01]  /*67a0*/  FFMA R9, R25, R3, R9 ;  /* 0x0000000319097223 */ /* 0x000fe20000000009 */
[----:B------:R-:W-:Y:S01]  /*67b0*/  LOP3.LUT R0, R37, 0xffff0000, RZ, 0xc0, !PT ;  /* 0xffff000025007812 */ /* 0x000fe200078ec0ff */
[----:B------:R-:W-:Y:S01]  /*67c0*/  FMUL R15, R23, R15 ;  /* 0x0000000f170f7220 */ /* 0x000fe20000400000 */
[C---:B------:R-:W-:Y:S01]  /*67d0*/  SHF.L.U32 R3, R38.reuse, 0x10, RZ ;  /* 0x0000001026037819 */ /* 0x040fe200000006ff */
[----:B------:R-:W-:Y:S01]  /*67e0*/  FFMA R14, R25, R6, R14 ;  /* 0x00000006190e7223 */ /* 0x000fe2000000000e */
[----:B------:R-:W-:Y:S01]  /*67f0*/  LOP3.LUT R4, R38, 0xffff0000, RZ, 0xc0, !PT ;  /* 0xffff000026047812 */ /* 0x000fe200078ec0ff */
[----:B------:R-:W-:Y:S01]  /*6800*/  FMUL R13, R23, R17 ;  /* 0x00000011170d7220 */ /* 0x000fe20000400000 */
[----:B------:R-:W-:Y:S01]  /*6810*/  SHF.L.U32 R5, R39, 0x10, RZ ;  /* 0x0000001027057819 */ /* 0x000fe200000006ff */
[----:B------:R-:W-:Y:S01]  /*6820*/  FMUL R18, R23, R18 ;  /* 0x0000001217127220 */ /* 0x000fe20000400000 */
[----:B------:R-:W-:Y:S01]  /*6830*/  LOP3.LUT R6, R39, 0xffff0000, RZ, 0xc0, !PT ;  /* 0xffff000027067812 */ /* 0x000fe200078ec0ff */
[----:B------:R-:W-:Y:S01]  /*6840*/  FFMA R15, R25, R0, R15 ;  /* 0x00000000190f7223 */ /* 0x000fe2000000000f */
[----:B------:R-:W-:Y:S01]  /*6850*/  FMUL R19, R23, R19 ;  /* 0x0000001317137220 */ /* 0x000fe20000400000 */
[C---:B------:R-:W-:Y:S01]  /*6860*/  FFMA R12, R25.reuse, R3, R12 ;  /* 0x00000003190c7223 */ /* 0x040fe2000000000c */
[C---:B------:R-:W-:Y:S01]  /*6870*/  FFMA R13, R25.reuse, R4, R13 ;  /* 0x00000004190d7223 */ /* 0x040fe2000000000d */
[C---:B------:R-:W-:Y:S01]  /*6880*/  FFMA R18, R25.reuse, R5, R18 ;  /* 0x0000000519127223 */ /* 0x040fe20000000012 */
[----:B------:R-:W-:Y:S01]  /*6890*/  FFMA R19, R25, R6, R19 ;  /* 0x0000000619137223 */ /* 0x000fe20000000013 */
[----:B------:R-:W-:Y:S02]  /*68a0*/  F2FP.BF16.F32.PACK_AB R35, R11, R10 ;  /* 0x0000000a0b23723e */ /* 0x000fe400000010ff */
[----:B------:R-:W-:Y:S02]  /*68b0*/  F2FP.BF16.F32.PACK_AB R8, R9, R8 ;  /* 0x000000080908723e */ /* 0x000fe400000010ff */
[----:B------:R-:W-:Y:S01]  /*68c0*/  F2FP.BF16.F32.PACK_AB R9, R15, R14 ;  /* 0x0000000e0f09723e */ /* 0x000fe200000010ff */
[----:B------:R1:W-:Y:S01]  /*68d0*/  STSM.16.M88.4 [R60+0x200], R32 ;  /* 0x000200203c007844 */ /* 0x0003e20000000200 */
[----:B------:R-:W-:Y:S02]  /*68e0*/  F2FP.BF16.F32.PACK_AB R10, R13, R12 ;  /* 0x0000000c0d0a723e */ /* 0x000fe400000010ff */
[----:B------:R-:W-:Y:S05]  /*68f0*/  F2FP.BF16.F32.PACK_AB R11, R19, R18 ;  /* 0x00000012130b723e */ /* 0x000fea00000010ff */
[----:B------:R1:W-:Y:S01]  /*6900*/  STSM.16.M88.4 [R59+0x200], R8 ;  /* 0x000200083b007844 */ /* 0x0003e20000000200 */
[----:B------:R-:W-:Y:S01]  /*6910*/  @!PT LDS RZ, [RZ] ;  /* 0x00000000fffff984 */ /* 0x000fe20000000800 */
[----:B------:R-:W-:Y:S01]  /*6920*/  @!PT LDS RZ, [RZ] ;  /* 0x00000000fffff984 */ /* 0x000fe20000000800 */
[----:B------:R-:W-:Y:S01]  /*6930*/  @!PT LDS RZ, [RZ] ;  /* 0x00000000fffff984 */ /* 0x000fe20000000800 */
[----:B------:R-:W-:Y:S01]  /*6940*/  @!PT LDS RZ, [RZ] ;  /* 0x00000000fffff984 */ /* 0x000fe20000000800 */
[----:B------:R3:W-:Y:S07]  /*6950*/  MEMBAR.ALL.CTA ;  /* 0x0000000000007992 */ /* 0x0007ee0000008000 */
[----:B---3--:R-:W3:Y:S02]  /*6960*/  FENCE.VIEW.ASYNC.S ;  /* 0x00000000000073c6 */ /* 0x008ee40000000000 */
[----:B---3--:R-:W-:Y:S06]  /*6970*/  BAR.SYNC.DEFER_BLOCKING 0x1, 0x80 ;  /* 0x0042000000007b1d */ /* 0x008fec0000010000 */
[----:B------:R-:W-:Y:S05]  /*6980*/  @P0 BRA `(.L_x_105) ;  /* 0x0000000000280947 */ /* 0x000fea0003800000 */
[----:B------:R-:W3:Y:S01]  /*6990*/  LDCU.64 UR6, c[0x0][0x348] ;  /* 0x00006900ff0677ac */ /* 0x000ee20008000a00 */
[----:B------:R-:W-:Y:S01]  /*69a0*/  UIADD3 UR4, UPT, UPT, UR44, 0x200, URZ ;  /* 0x000002002c047890 */ /* 0x000fe2000fffe0ff */
[----:B------:R-:W-:Y:S05]  /*69b0*/  UMOV UR51, UR36 ;  /* 0x0000002400337c82 */ /* 0x000fea0008000000 */
[----:B------:R-:W-:Y:S04]  /*69c0*/  MOV R50, UR4 ;  /* 0x0000000400327c02 */ /* 0x000fe80008000f00 */
[----:B------:R-:W-:Y:S01]  /*69d0*/  R2UR UR48, R50 ;  /* 0x00000000323072ca */ /* 0x000fe200000e0000 */
[----:B---3--:R-:W-:Y:S04]  /*69e0*/  UIADD3 UR4, UP0, UPT, UR6, 0x680, URZ ;  /* 0x0000068006047890 */ /* 0x008fe8000ff1e0ff */
[----:B------:R-:W-:Y:S09]  /*69f0*/  UIADD3.X UR5, UPT, UPT, URZ, UR7, URZ, UP0, !UPT ;  /* 0x00000007ff057290 */ /* 0x000ff200087fe4ff */
[----:B------:R3:W-:Y:S01]  /*6a00*/  UTMASTG.3D [UR48], [UR4] ;  /* 0x00000030040073b5 */ /* 0x0007e20008010000 */
[----:B------:R0:W-:Y:S01]  /*6a10*/  UTMACMDFLUSH ;  /* 0x00000000000079b7 */ /* 0x0001e20000000000 */
[----:B---3--:R-:W-:Y:S04]  /*6a20*/  DEPBAR.LE SB0, 0x1 ;  /* 0x000080400000791a */ /* 0x008fe80000000000 */
.L_x_105:
[----:B------:R-:W-:Y:S05]  /*6a30*/  BSYNC.RECONVERGENT B0 ;  /* 0x0000000000007941 */ /* 0x000fea0003800200 */
.L_x_104:
[----:B------:R-:W-:Y:S01]  /*6a40*/  BAR.SYNC.DEFER_BLOCKING 0x1, 0x80 ;  /* 0x0042000000007b1d */ /* 0x000fe20000010000 */
[----:B------:R-:W-:Y:S01]  /*6a50*/  ISETP.NE.AND P1, PT, R58, RZ, PT ;  /* 0x000000ff3a00720c */ /* 0x000fe20003f25270 */
[----:B------:R-:W-:Y:S01]  /*6a60*/  UIADD3 UR4, UPT, UPT, UR46, -0x1, URZ ;  /* 0xffffffff2e047890 */ /* 0x000fe2000fffe0ff */
[----:B------:R-:W-:Y:S03]  /*6a70*/  LEA R3, R27, UR44, 0x3 ;  /* 0x0000002c1b037c11 */ /* 0x000fe6000f8e18ff */
[----:B------:R-:W-:Y:S08]  /*6a80*/  UISETP.GT.U32.AND UP0, UPT, UR4, -0x3, UPT ;  /* 0xfffffffd0400788c */ /* 0x000ff0000bf04070 */
[----:B------:R-:W-:Y:S01]  /*6a90*/  @P1 SHF.L.U32 R4, R55, 0x1f, RZ ;  /* 0x0000001f37041819 */ /* 0x000fe200000006ff */
[----:B------:R-:W-:Y:S06]  /*6aa0*/  BRA.U UP0, `(.L_x_106) ;  /* 0x0000000100247547 */ /* 0x000fec000b800000 */
[----:B------:R-:W-:Y:S01]  /*6ab0*/  IMAD.U32 R5, RZ, RZ, UR45 ;  /* 0x0000002dff057e24 */ /* 0x000fe2000f8e00ff */
[----:B------:R-:W-:Y:S01]  /*6ac0*/  MOV R0, UR47 ;  /* 0x0000002f00007c02 */ /* 0x000fe20008000f00 */
[----:B------:R-:W-:Y:S03]  /*6ad0*/  UIADD3 UR4, UPT, UPT, UR45, 0x1, URZ ;  /* 0x000000012d047890 */ /* 0x000fe6000fffe0ff */
[----:B------:R-:W-:Y:S01]  /*6ae0*/  @P1 LEA R5, R5, UR44, 0x3 ;  /* 0x0000002c05051c11 */ /* 0x000fe2000f8e18ff */
[----:B------:R-:W-:Y:S04]  /*6af0*/  UISETP.NE.AND UP0, UPT, UR4, 0x3, UPT ;  /* 0x000000030400788c */ /* 0x000fe8000bf05270 */
[----:B------:R-:W-:Y:S01]  /*6b00*/  @P1 VIADD R5, R5, 0x68 ;  /* 0x0000006805051836 */ /* 0x000fe20000000000 */
[----:B------:R-:W-:Y:S04]  /*6b10*/  USEL UR45, UR4, URZ, UP0 ;  /* 0x000000ff042d7287 */ /* 0x000fe80008000000 */
[----:B------:R-:W-:Y:S04]  /*6b20*/  @P1 PRMT R0, R0, 0x654, R5 ;  /* 0x0000065400001816 */ /* 0x000fe80000000005 */
[----:B------:R3:W-:Y:S04]  /*6b30*/  @P1 SYNCS.ARRIVE.TRANS64.RED.A1T0 RZ, [R0+URZ], RZ ;  /* 0x000000ff00ff19a7 */ /* 0x0007e800081004ff */
.L_x_106:
[----:B------:R-:W4:Y:S01]  /*6b40*/  @P1 SYNCS.PHASECHK.TRANS64.TRYWAIT P0, [R3+URZ+0x50], R4 ;  /* 0x00005004030015a7 */ /* 0x000f2200080011ff */
[----:B------:R-:W-:Y:S01]  /*6b50*/  BSSY B1, `(.L_x_107) ;  /* 0x0000013000017945 */ /* 0x000fe20003800000 */
[----:B----4-:R-:W-:Y:S03]  /*6b60*/  @P1 SEL R62, RZ, 0x1, !P0 ;  /* 0x00000001ff3e1807 */ /* 0x010fe60004000000 */
[----:B------:R-:W-:Y:S05]  /*6b70*/  @!P1 BRA `(.L_x_108) ;  /* 0x0000000000409947 */ /* 0x000fea0003800000 */
[----:B------:R-:W-:Y:S01]  /*6b80*/  ISETP.NE.AND P1, PT, R63, RZ, PT ;  /* 0x000000ff3f00720c */ /* 0x000fe20003f25270 */
[----:B------:R-:W-:Y:S01]  /*6b90*/  BSSY B0, `(.L_x_109) ;  /* 0x0000009000007945 */ /* 0x000fe20003800000 */
[----:B------:R-:W-:Y:S11]  /*6ba0*/  ISETP.NE.AND P0, PT, R62, RZ, PT ;  /* 0x000000ff3e00720c */ /* 0x000ff60003f05270 */
[----:B------:R-:W-:Y:S05]  /*6bb0*/  @P1 IMAD R5, R27, 0x1000, R61 ;  /* 0x000010001b051824 */ /* 0x000fea00078e023d */
[----:B------:R-:W-:Y:S05]  /*6bc0*/  @P1 IADD3 R4, PT, PT, R5, UR44, RZ ;  /* 0x0000002c05041c10 */ /* 0x000fea000fffe0ff */
[----:B------:R-:W-:Y:S01]  /*6bd0*/  @P1 IMAD.IADD R4, R56, 0x1, R4 ;  /* 0x0000000138041824 */ /* 0x000fe200078e0204 */
[----:B------:R-:W-:Y:S06]  /*6be0*/  @P0 BRA `(.L_x_110) ;  /* 0x00000000000c0947 */ /* 0x000fec0003800000 */
[----:B---3--:R-:W-:Y:S04]  /*6bf0*/  SHF.L.U32 R0, R55, 0x1f, RZ ;  /* 0x0000001f37007819 */ /* 0x008fe800000006ff */
[----:B------:R-:W3:Y:S02]  /*6c00*/  SYNCS.PHASECHK.TRANS64.TRYWAIT P0, [R3+URZ+0x50], R0 ;  /* 0x00005000030075a7 */ /* 0x000ee400080011ff */
[----:B---3--:R-:W-:Y:S05]  /*6c10*/  @!P0 BRA `(.L_x_111) ;  /* 0x0000001c00788947 */ /* 0x008fea0003800000 */
.L_x_110:
[----:B------:R-:W-:Y:S05]  /*6c20*/  BSYNC B0 ;  /* 0x0000000000007941 */ /* 0x000fea0003800000 */
.L_x_109:
[----:B------:R-:W-:Y:S02]  /*6c30*/  ISETP.NE.AND P0, PT, R63, RZ, PT ;  /* 0x000000ff3f00720c */ /* 0x000fe40003f05270 */
[----:B------:R-:W-:Y:S11]  /*6c40*/  IADD3 R27, PT, PT, R27, 0x1, RZ ;  /* 0x000000011b1b7810 */ /* 0x000ff60007ffe0ff */
[----:B------:R-:W-:Y:S05]  /*6c50*/  @P0 WARPSYNC.ALL ;  /* 0x0000000000000948 */ /* 0x000fea0003800000 */
[----:B------:R4:W1:Y:S04]  /*6c60*/  @P0 LDSM.16.M88.4 R28, [R5+UR44+0x200] ;  /* 0x0002002c051c083b */ /* 0x0008680008000200 */
[----:B------:R4:W1:Y:S02]  /*6c70*/  @P0 LDSM.16.M88.4 R36, [R4+0x200] ;  /* 0x000200000424083b */ /* 0x0008640000000200 */
.L_x_108:
[----:B------:R-:W-:Y:S05]  /*6c80*/  BSYNC B1 ;  /* 0x0000000000017941 */ /* 0x000fea0003800000 */
.L_x_107:
[----:B---3--:R-:W-:Y:S05]  /*6c90*/  VIADD R0, R24, 0x20 ;  /* 0x0000002018007836 */ /* 0x008fea0000000000 */
[----:B------:R-:W-:Y:S04]  /*6ca0*/  SHF.R.U32.HI R0, RZ, 0x15, R0 ;  /* 0x00000015ff007819 */ /* 0x000fe80000011600 */
[----:B------:R-:W-:Y:S11]  /*6cb0*/  LOP3.LUT P0, RZ, R0, 0x3, R46, 0x48, !PT ;  /* 0x0000000300ff7812 */ /* 0x000ff6000780482e */
[----:B------:R-:W-:Y:S02]  /*6cc0*/  @!UPT UIADD3 URZ, UPT, UPT, URZ, URZ, URZ ;  /* 0x000000fffffff290 */ /* 0x000fe4000fffe0ff */
[----:B------:R-:W-:Y:S05]  /*6cd0*/  @!P0 BRA `(.L_x_112) ;  /* 0x0000000000408947 */ /* 0x000fea0003800000 */
[----:B------:R-:W4:Y:S01]  /*6ce0*/  LDCU.64 UR8, c[0x4][0x70] ;  /* 0x01000e00ff0877ac */ /* 0x000f220008000a00 */
[----:B------:R-:W-:Y:S01]  /*6cf0*/  MOV R15, 0x0 ;  /* 0x00000000000f7802 */ /* 0x000fe20000000f00 */
[----:B------:R-:W-:Y:S02]  /*6d00*/  HFMA2 R12, -RZ, RZ, 0, 5.9604644775390625e-08 ;  /* 0x00000001ff0c7431 */ /* 0x000fe400000001ff */
[----:B-1----:R-:W-:Y:S02]  /*6d10*/  IMAD.MOV.U32 R8, RZ, RZ, 0x192 ;  /* 0x00000192ff087424 */ /* 0x002fe400078e00ff */
[----:B------:R-:W-:Y:S01]  /*6d20*/  IMAD.MOV.U32 R13, RZ, RZ, RZ ;  /* 0x000000ffff0d7224 */ /* 0x000fe200078e00ff */
[----:B------:R-:W1:Y:S01]  /*6d30*/  LDCU.64 UR6, c[0x4][0x78] ;  /* 0x01000f00ff0677ac */ /* 0x000e620008000a00 */
[----:B------:R-:W3:Y:S01]  /*6d40*/  LDC.64 R14, c[0x4][R15] ;  /* 0x010000000f0e7b82 */ /* 0x000ee20000000a00 */
[----:B------:R-:W5:Y:S01]  /*6d50*/  LDCU.64 UR4, c[0x4][0x10] ;  /* 0x01000200ff0477ac */ /* 0x000f620008000a00 */
[----:B----4-:R-:W-:Y:S01]  /*6d60*/  MOV R5, UR9 ;  /* 0x0000000900057c02 */ /* 0x010fe20008000f00 */
[----:B------:R-:W-:Y:S01]  /*6d70*/  IMAD.U32 R4, RZ, RZ, UR8 ;  /* 0x00000008ff047e24 */ /* 0x000fe2000f8e00ff */
[----:B-1----:R-:W-:Y:S01]  /*6d80*/  MOV R7, UR7 ;  /* 0x0000000700077c02 */ /* 0x002fe20008000f00 */
[----:B------:R-:W-:Y:S01]  /*6d90*/  IMAD.U32 R6, RZ, RZ, UR6 ;  /* 0x00000006ff067e24 */ /* 0x000fe2000f8e00ff */
[----:B-----5:R-:W-:Y:S01]  /*6da0*/  MOV R11, UR5 ;  /* 0x00000005000b7c02 */ /* 0x020fe20008000f00 */
[----:B------:R-:W-:Y:S02]  /*6db0*/  IMAD.U32 R10, RZ, RZ, UR4 ;  /* 0x00000004ff0a7e24 */ /* 0x000fe4000f8e00ff */
[----:B------:R-:W-:Y:S07]  /*6dc0*/  LEPC R20, `(.L_x_112) ;  /* 0x000000001014794e */ /* 0x000fee0000000000 */
[----:B--23--:R-:W-:Y:S05]  /*6dd0*/  CALL.ABS.NOINC R14 ;  /* 0x000000000e007343 */ /* 0x00cfea0003c00000 */
.L_x_112:
[----:B-1----:R-:W-:Y:S01]  /*6de0*/  SHF.L.U32 R20, R28, 0x10, RZ ;  /* 0x000000101c147819 */ /* 0x002fe200000006ff */
[----:B------:R-:W-:Y:S05]  /*6df0*/  WARPSYNC.ALL ;  /* 0x0000000000007948 */ /* 0x000fea0003800000 */
[----:B------:R-:W-:Y:S01]  /*6e00*/  R2UR UR4, R24 ;  /* 0x00000000180472ca */ /* 0x000fe200000e0000 */
[----:B------:R-:W-:Y:S01]  /*6e10*/  BSSY.RECONVERGENT B0, `(.L_x_113) ;  /* 0x000004e000007945 */ /* 0x000fe20003800200 */
[----:B------:R-:W-:Y:S02]  /*6e20*/  LOP3.LUT R21, R29, 0xffff0000, RZ, 0xc0, !PT ;  /* 0xffff00001d157812 */ /* 0x000fe400078ec0ff */
[----:B------:R-:W-:Y:S09]  /*6e30*/  ISETP.NE.AND P0, PT, R57, RZ, PT ;  /* 0x000000ff3900720c */ /* 0x000ff20003f05270 */
[----:B----4-:R-:W1:Y:S02]  /*6e40*/  LDTM.16dp256bit.x4 R4, tmem[UR4+0x20] ;  /* 0x00002004000479ee */ /* 0x010e640008120000 */
[C---:B-1----:R-:W-:Y:S01]  /*6e50*/  FMUL R0, R23.reuse, R4 ;  /* 0x0000000417007220 */ /* 0x042fe20000400000 */
[----:B------:R-:W-:Y:S01]  /*6e60*/  LOP3.LUT R4, R28, 0xffff0000, RZ, 0xc0, !PT ;  /* 0xffff00001c047812 */ /* 0x000fe200078ec0ff */
[C---:B------:R-:W-:Y:S01]  /*6e70*/  FMUL R3, R23.reuse, R5 ;  /* 0x0000000517037220 */ /* 0x040fe20000400000 */
        /* <DEDUP_REMOVED lines=62> */
[----:B------:R-:W-:Y:S02]  /*7260*/  UIADD3 UR9, UPT, UPT, UR49, 0x20, URZ ;  /* 0x0000002031097890 */ /* 0x000fe4000fffe0ff */
[----:B------:R-:W-:Y:S01]  /*7270*/  UIADD3 UR8, UPT, UPT, UR44, 0x1200, URZ ;  /* 0x000012002c087890 */ /* 0x000fe2000fffe0ff */
[----:B------:R-:W-:Y:S01]  /*7280*/  UMOV UR10, UR50 ;  /* 0x00000032000a7c82 */ /* 0x000fe20008000000 */
[----:B------:R-:W-:Y:S01]  /*7290*/  UMOV UR11, UR36 ;  /* 0x00000024000b7c82 */ /* 0x000fe20008000000 */
[----:B---3--:R-:W-:Y:S04]  /*72a0*/  UIADD3 UR4, UP0, UPT, UR6, 0x680, URZ ;  /* 0x0000068006047890 */ /* 0x008fe8000ff1e0ff */
[----:B------:R-:W-:Y:S09]  /*72b0*/  UIADD3.X UR5, UPT, UPT, URZ, UR7, URZ, UP0, !UPT ;  /* 0x00000007ff057290 */ /* 0x000ff200087fe4ff */
[----:B------:R3:W-:Y:S01]  /*72c0*/  UTMASTG.3D [UR8], [UR4] ;  /* 0x00000008040073b5 */ /* 0x0007e20008010000 */
[----:B------:R0:W-:Y:S01]  /*72d0*/  UTMACMDFLUSH ;  /* 0x00000000000079b7 */ /* 0x0001e20000000000 */
[----:B---3--:R-:W-:Y:S04]  /*72e0*/  DEPBAR.LE SB0, 0x1 ;  /* 0x000080400000791a */ /* 0x008fe80000000000 */
.L_x_114:
[----:B------:R-:W-:Y:S05]  /*72f0*/  BSYNC.RECONVERGENT B0 ;  /* 0x0000000000007941 */ /* 0x000fea0003800200 */
.L_x_113:
[----:B------:R-:W-:Y:S01]  /*7300*/  BAR.SYNC.DEFER_BLOCKING 0x1, 0x80 ;  /* 0x0042000000007b1d */ /* 0x000fe20000010000 */
[----:B------:R-:W-:Y:S01]  /*7310*/  ISETP.NE.AND P1, PT, R58, RZ, PT ;  /* 0x000000ff3a00720c */ /* 0x000fe20003f25270 */
[----:B------:R-:W-:Y:S01]  /*7320*/  UISETP.GT.U32.AND UP0, UPT, UR46, -0x3, UPT ;  /* 0xfffffffd2e00788c */ /* 0x000fe2000bf04070 */
[----:B------:R-:W-:Y:S11]  /*7330*/  LEA R5, R27, UR44, 0x3 ;  /* 0x0000002c1b057c11 */ /* 0x000ff6000f8e18ff */
        /* <DEDUP_REMOVED lines=11> */
.L_x_115:
        /* <DEDUP_REMOVED lines=14> */
.L_x_119:
[----:B------:R-:W-:Y:S05]  /*74d0*/  BSYNC B0 ;  /* 0x0000000000007941 */ /* 0x000fea0003800000 */
.L_x_118:
[----:B------:R-:W-:Y:S11]  /*74e0*/  ISETP.NE.AND P0, PT, R63, RZ, PT ;  /* 0x000000ff3f00720c */ /* 0x000ff60003f05270 */
[----:B------:R-:W-:Y:S02]  /*74f0*/  @!UPT UIADD3 URZ, UPT, UPT, URZ, URZ, URZ ;  /* 0x000000fffffff290 */ /* 0x000fe4000fffe0ff */
[----:B------:R-:W-:Y:S05]  /*7500*/  @P0 WARPSYNC.ALL ;  /* 0x0000000000000948 */ /* 0x000fea0003800000 */
[----:B------:R4:W1:Y:S04]  /*7510*/  @P0 LDSM.16.M88.4 R28, [R27+UR44+0x200] ;  /* 0x0002002c1b1c083b */ /* 0x0008680008000200 */
[----:B------:R4:W1:Y:S02]  /*7520*/  @P0 LDSM.16.M88.4 R36, [R3+0x200] ;  /* 0x000200000324083b */ /* 0x0008640000000200 */
.L_x_117:
[----:B------:R-:W-:Y:S05]  /*7530*/  BSYNC B1 ;  /* 0x0000000000017941 */ /* 0x000fea0003800000 */
.L_x_116:
[----:B---3--:R-:W-:Y:S05]  /*7540*/  VIADD R0, R24, 0x40 ;  /* 0x0000004018007836 */ /* 0x008fea0000000000 */
[----:B------:R-:W-:Y:S04]  /*7550*/  SHF.R.U32.HI R0, RZ, 0x15, R0 ;  /* 0x00000015ff007819 */ /* 0x000fe80000011600 */
[----:B------:R-:W-:Y:S11]  /*7560*/  LOP3.LUT P0, RZ, R0, 0x3, R46, 0x48, !PT ;  /* 0x0000000300ff7812 */ /* 0x000ff6000780482e */
[----:B------:R-:W-:Y:S02]  /*7570*/  @!UPT UIADD3 URZ, UPT, UPT, URZ, URZ, URZ ;  /* 0x000000fffffff290 */ /* 0x000fe4000fffe0ff */
[----:B------:R-:W-:Y:S05]  /*7580*/  @!P0 BRA `(.L_x_121) ;  /* 0x0000000000408947 */ /* 0x000fea0003800000 */
[----:B------:R-:W3:Y:S01]  /*7590*/  LDCU.64 UR8, c[0x4][0x70] ;  /* 0x01000e00ff0877ac */ /* 0x000ee20008000a00 */
[----:B------:R-:W-:Y:S01]  /*75a0*/  MOV R15, 0x0 ;  /* 0x00000000000f7802 */ /* 0x000fe20000000f00 */
[----:B------:R-:W-:Y:S02]  /*75b0*/  HFMA2 R12, -RZ, RZ, 0, 5.9604644775390625e-08 ;  /* 0x00000001ff0c7431 */ /* 0x000fe400000001ff */
[----:B-1----:R-:W-:Y:S02]  /*75c0*/  IMAD.MOV.U32 R8, RZ, RZ, 0x192 ;  /* 0x00000192ff087424 */ /* 0x002fe400078e00ff */
[----:B------:R-:W-:Y:S01]  /*75d0*/  IMAD.MOV.U32 R13, RZ, RZ, RZ ;  /* 0x000000ffff0d7224 */ /* 0x000fe200078e00ff */
[----:B------:R-:W1:Y:S01]  /*75e0*/  LDCU.64 UR6, c[0x4][0x78] ;  /* 0x01000f00ff0677ac */ /* 0x000e620008000a00 */
[----:B------:R-:W2:Y:S01]  /*75f0*/  LDC.64 R14, c[0x4][R15] ;  /* 0x010000000f0e7b82 */ /* 0x000ea20000000a00 */
[----:B------:R-:W5:Y:S01]  /*7600*/  LDCU.64 UR4, c[0x4][0x10] ;  /* 0x01000200ff0477ac */ /* 0x000f620008000a00 */
[----:B---3--:R-:W-:Y:S01]  /*7610*/  MOV R5, UR9 ;  /* 0x0000000900057c02 */ /* 0x008fe20008000f00 */
[----:B------:R-:W-:Y:S01]  /*7620*/  IMAD.U32 R4, RZ, RZ, UR8 ;  /* 0x00000008ff047e24 */ /* 0x000fe2000f8e00ff */
[----:B-1----:R-:W-:Y:S01]  /*7630*/  MOV R7, UR7 ;  /* 0x0000000700077c02 */ /* 0x002fe20008000f00 */
[----:B------:R-:W-:Y:S01]  /*7640*/  IMAD.U32 R6, RZ, RZ, UR6 ;  /* 0x00000006ff067e24 */ /* 0x000fe2000f8e00ff */
[----:B-----5:R-:W-:Y:S01]  /*7650*/  MOV R11, UR5 ;  /* 0x00000005000b7c02 */ /* 0x020fe20008000f00 */
[----:B------:R-:W-:Y:S02]  /*7660*/  IMAD.U32 R10, RZ, RZ, UR4 ;  /* 0x00000004ff0a7e24 */ /* 0x000fe4000f8e00ff */
[----:B------:R-:W-:Y:S07]  /*7670*/  LEPC R20, `(.L_x_121) ;  /* 0x000000001014794e */ /* 0x000fee0000000000 */
[----:B--2-4-:R-:W-:Y:S05]  /*7680*/  CALL.ABS.NOINC R14 ;  /* 0x000000000e007343 */ /* 0x014fea0003c00000 */
.L_x_121:
[----:B------:R-:W-:Y:S01]  /*7690*/  ISETP.NE.AND P0, PT, R57, RZ, PT ;  /* 0x000000ff3900720c */ /* 0x000fe20003f05270 */
[----:B------:R-:W-:Y:S05]  /*76a0*/  WARPSYNC.ALL ;  /* 0x0000000000007948 */ /* 0x000fea0003800000 */
[----:B------:R-:W-:Y:S01]  /*76b0*/  R2UR UR4, R24 ;  /* 0x00000000180472ca */ /* 0x000fe200000e0000 */
[----:B------:R-:W-:Y:S01]  /*76c0*/  BSSY.RECONVERGENT B0, `(.L_x_122) ;  /* 0x0000053000007945 */ /* 0x000fe20003800200 */
[C---:B-1----:R-:W-:Y:S02]  /*76d0*/  SHF.L.U32 R0, R28.reuse, 0x10, RZ ;  /* 0x000000101c007819 */ /* 0x042fe400000006ff */
[----:B----4-:R-:W-:Y:S02]  /*76e0*/  LOP3.LUT R3, R28, 0xffff0000, RZ, 0xc0, !PT ;  /* 0xffff00001c037812 */ /* 0x010fe400078ec0ff */
[C---:B------:R-:W-:Y:S02]  /*76f0*/  SHF.L.U32 R20, R29.reuse, 0x10, RZ ;  /* 0x000000101d147819 */ /* 0x040fe400000006ff */
[----:B------:R-:W-:Y:S02]  /*7700*/  LOP3.LUT R21, R29, 0xffff0000, RZ, 0xc0, !PT ;  /* 0xffff00001d157812 */ /* 0x000fe400078ec0ff */
[----:B------:R-:W-:Y:S02]  /*7710*/  SHF.L.U32 R24, R30, 0x10, RZ ;  /* 0x000000101e187819 */ /* 0x000fe400000006ff */
[C---:B------:R-:W-:Y:S01]  /*7720*/  SHF.L.U32 R27, R31.reuse, 0x10, RZ ;  /* 0x000000101f1b7819 */ /* 0x040fe200000006ff */
[----:B------:R-:W1:Y:S01]  /*7730*/  LDTM.16dp256bit.x4 R4, tmem[UR4+0x40] ;  /* 0x00004004000479ee */ /* 0x000e620008120000 */
[----:B------:R-:W-:Y:S01]  /*7740*/  R2UR UR4, R26 ;  /* 0x000000001a0472ca */ /* 0x000fe200000e0000 */
[----:B------:R-:W-:Y:S01]  /*7750*/  NOP ;  /* 0x0000000000007918 */ /* 0x000fe20000000000 */
[----:B------:R-:W-:Y:S02]  /*7760*/  LOP3.LUT R26, R30, 0xffff0000, RZ, 0xc0, !PT ;  /* 0xffff00001e1a7812 */ /* 0x000fe400078ec0ff */
[----:B------:R-:W-:Y:S02]  /*7770*/  LOP3.LUT R28, R31, 0xffff0000, RZ, 0xc0, !PT ;  /* 0xffff00001f1c7812 */ /* 0x000fe400078ec0ff */
[C---:B------:R-:W-:Y:S02]  /*7780*/  SHF.L.U32 R29, R36.reuse, 0x10, RZ ;  /* 0x00000010241d7819 */ /* 0x040fe400000006ff */
[----:B------:R-:W-:Y:S02]  /*7790*/  LOP3.LUT R30, R36, 0xffff0000, RZ, 0xc0, !PT ;  /* 0xffff0000241e7812 */ /* 0x000fe400078ec0ff */
[C---:B------:R-:W-:Y:S02]  /*77a0*/  SHF.L.U32 R31, R37.reuse, 0x10, RZ ;  /* 0x00000010251f7819 */ /* 0x040fe400000006ff */
[----:B------:R-:W-:Y:S01]  /*77b0*/  LOP3.LUT R32, R37, 0xffff0000, RZ, 0xc0, !PT ;  /* 0xffff000025207812 */ /* 0x000fe200078ec0ff */
[----:B------:R-:W-:Y:S01]  /*77c0*/  UIADD3 UR4, UPT, UPT, UR4, 0xd0, URZ ;  /* 0x000000d004047890 */ /* 0x000fe2000fffe0ff */
[C---:B------:R-:W-:Y:S02]  /*77d0*/  SHF.L.U32 R33, R38.reuse, 0x10, RZ ;  /* 0x0000001026217819 */ /* 0x040fe400000006ff */
[----:B------:R-:W-:Y:S01]  /*77e0*/  LOP3.LUT R34, R38, 0xffff0000, RZ, 0xc0, !PT ;  /* 0xffff000026227812 */ /* 0x000fe200078ec0ff */
[----:B------:R-:W-:Y:S01]  /*77f0*/  UPRMT UR4, UR47, 0x654, UR4 ;  /* 0x000006542f047896 */ /* 0x000fe20008000004 */
[C---:B------:R-:W-:Y:S02]  /*7800*/  SHF.L.U32 R35, R39.reuse, 0x10, RZ ;  /* 0x0000001027237819 */ /* 0x040fe400000006ff */
[----:B------:R-:W-:Y:S01]  /*7810*/  LOP3.LUT R36, R39, 0xffff0000, RZ, 0xc0, !PT ;  /* 0xffff000027247812 */ /* 0x000fe200078ec0ff */
[C---:B-1----:R-:W-:Y:S01]  /*7820*/  FMUL R4, R23.reuse, R4 ;  /* 0x0000000417047220 */ /* 0x042fe20000400000 */
[C---:B------:R-:W-:Y:S01]  /*7830*/  FMUL R5, R23.reuse, R5 ;  /* 0x0000000517057220 */ /* 0x040fe20000400000 */
[----:B------:R-:W-:Y:S03]  /*7840*/  FMUL R6, R23, R6 ;  /* 0x0000000617067220 */ /* 0x000fe60000400000 */
[----:B------:R-:W-:Y:S01]  /*7850*/  SYNCS.ARRIVE.TRANS64.RED.A1T0 RZ, [UR4], RZ ;  /* 0x000000ffffff79a7 */ /* 0x000fe20008100404 */
[C---:B------:R-:W-:Y:S01]  /*7860*/  FFMA R4, R25.reuse, R0, R4 ;  /* 0x0000000019047223 */ /* 0x040fe20000000004 */
[C---:B------:R-:W-:Y:S01]  /*7870*/  FFMA R5, R25.reuse, R3, R5 ;  /* 0x0000000319057223 */ /* 0x040fe20000000005 */
[----:B------:R-:W-:Y:S01]  /*7880*/  FFMA R6, R25, R20, R6 ;  /* 0x0000001419067223 */ /* 0x000fe20000000006 */
[C---:B------:R-:W-:Y:S01]  /*7890*/  FMUL R7, R23.reuse, R7 ;  /* 0x0000000717077220 */ /* 0x040fe20000400000 */
[C---:B------:R-:W-:Y:S01]  /*78a0*/  FMUL R8, R23.reuse, R8 ;  /* 0x0000000817087220 */ /* 0x040fe20000400000 */
[----:B------:R-:W-:Y:S01]  /*78b0*/  FMUL R9, R23, R9 ;  /* 0x0000000917097220 */ /* 0x000fe20000400000 */
[----:B------:R-:W-:Y:S01]  /*78c0*/  F2FP.BF16.F32.PACK_AB R4, R5, R4 ;  /* 0x000000040504723e */ /* 0x000fe200000010ff */
[C---:B------:R-:W-:Y:S01]  /*78d0*/  FFMA R7, R25.reuse, R21, R7 ;  /* 0x0000001519077223 */ /* 0x040fe20000000007 */
[C---:B------:R-:W-:Y:S01]  /*78e0*/  FFMA R8, R25.reuse, R24, R8 ;  /* 0x0000001819087223 */ /* 0x040fe20000000008 */
[----:B------:R-:W-:Y:S01]  /*78f0*/  FFMA R9, R25, R26, R9 ;  /* 0x0000001a19097223 */ /* 0x000fe20000000009 */
[C---:B------:R-:W-:Y:S01]  /*7900*/  FMUL R0, R23.reuse, R10 ;  /* 0x0000000a17007220 */ /* 0x040fe20000400000 */
[C---:B------:R-:W-:Y:S01]  /*7910*/  FMUL R3, R23.reuse, R11 ;  /* 0x0000000b17037220 */ /* 0x040fe20000400000 */
[C---:B------:R-:W-:Y:S01]  /*7920*/  FMUL R10, R23.reuse, R12 ;  /* 0x0000000c170a7220 */ /* 0x040fe20000400000 */
[----:B------:R-:W-:Y:S01]  /*7930*/  FMUL R11, R23, R13 ;  /* 0x0000000d170b7220 */ /* 0x000fe20000400000 */
[----:B------:R-:W-:Y:S01]  /*7940*/  FFMA R0, R25, R27, R0 ;  /* 0x0000001b19007223 */ /* 0x000fe20000000000 */
        /* <DEDUP_REMOVED lines=11> */
[C---:B------:R-:W-:Y:S01]  /*7a00*/  FFMA R12, R25.reuse, R33, R12 ;  /* 0x00000021190c7223 */ /* 0x040fe2000000000c */
[C---:B------:R-:W-:Y:S01]  /*7a10*/  FFMA R13, R25.reuse, R34, R13 ;  /* 0x00000022190d7223 */ /* 0x040fe2000000000d */
[----:B------:R-:W-:Y:S01]  /*7a20*/  FFMA R18, R25, R35, R18 ;  /* 0x0000002319127223 */ /* 0x000fe20000000012 */
[----:B------:R-:W-:Y:S01]  /*7a30*/  F2FP.BF16.F32.PACK_AB R5, R7, R6 ;  /* 0x000000060705723e */ /* 0x000fe200000010ff */
[----:B------:R-:W-:Y:S01]  /*7a40*/  FFMA R19, R25, R36, R19 ;  /* 0x0000002419137223 */ /* 0x000fe20000000013 */
[----:B------:R-:W-:Y:S02]  /*7a50*/  F2FP.BF16.F32.PACK_AB R6, R9, R8 ;  /* 0x000000080906723e */ /* 0x000fe400000010ff */
        /* <DEDUP_REMOVED lines=25> */
.L_x_123:
[----:B------:R-:W-:Y:S05]  /*7bf0*/  BSYNC.RECONVERGENT B0 ;  /* 0x0000000000007941 */ /* 0x000fea0003800200 */
.L_x_122:
[----:B------:R-:W-:Y:S01]  /*7c00*/  BAR.SYNC.DEFER_BLOCKING 0x1, 0x80 ;  /* 0x0042000000007b1d */ /* 0x000fe20000010000 */
[----:B------:R-:W-:Y:S01]  /*7c10*/  UIADD3 UR4, UPT, UPT, UR46, 0x1, URZ ;  /* 0x000000012e047890 */ /* 0x000fe2000fffe0ff */
[----:B------:R-:W-:Y:S03]  /*7c20*/  IADD3 R22, PT, PT, R22, 0x1, RZ ;  /* 0x0000000116167810 */ /* 0x000fe60007ffe0ff */
[----:B------:R-:W-:Y:S09]  /*7c30*/  UISETP.GT.U32.AND UP0, UPT, UR4, -0x3, UPT ;  /* 0xfffffffd0400788c */ /* 0x000ff2000bf04070 */
[----:B------:R-:W-:Y:S05]  /*7c40*/  BRA.U UP0, `(.L_x_124) ;  /* 0x0000000100287547 */ /* 0x000fea000b800000 */
[----:B------:R-:W-:Y:S01]  /*7c50*/  ISETP.NE.AND P0, PT, R58, RZ, PT ;  /* 0x000000ff3a00720c */ /* 0x000fe20003f05270 */
[----:B------:R-:W-:Y:S01]  /*7c60*/  IMAD.U32 R3, RZ, RZ, UR45 ;  /* 0x0000002dff037e24 */ /* 0x000fe2000f8e00ff */
[----:B------:R-:W-:Y:S01]  /*7c70*/  UIADD3 UR4, UPT, UPT, UR45, 0x1, URZ ;  /* 0x000000012d047890 */ /* 0x000fe2000fffe0ff */
[----:B------:R-:W-:Y:S03]  /*7c80*/  IMAD.U32 R0, RZ, RZ, UR47 ;  /* 0x0000002fff007e24 */ /* 0x000fe6000f8e00ff */
[----:B------:R-:W-:Y:S04]  /*7c90*/  UISETP.NE.AND UP0, UPT, UR4, 0x3, UPT ;  /* 0x000000030400788c */ /* 0x000fe8000bf05270 */
[----:B------:R-:W-:Y:S03]  /*7ca0*/  USEL UR45, UR4, URZ, UP0 ;  /* 0x000000ff042d7287 */ /* 0x000fe60008000000 */
[----:B------:R-:W-:Y:S05]  /*7cb0*/  @P0 LEA R3, R3, UR44, 0x3 ;  /* 0x0000002c03030c11 */ /* 0x000fea000f8e18ff */
[----:B------:R-:W-:Y:S05]  /*7cc0*/  @P0 VIADD R3, R3, 0x68 ;  /* 0x0000006803030836 */ /* 0x000fea0000000000 */
[----:B------:R-:W-:Y:S04]  /*7cd0*/  @P0 PRMT R0, R0, 0x654, R3 ;  /* 0x0000065400000816 */ /* 0x000fe80000000003 */
[----:B------:R3:W-:Y:S03]  /*7ce0*/  @P0 SYNCS.ARRIVE.TRANS64.RED.A1T0 RZ, [R0+URZ], RZ ;  /* 0x000000ff00ff09a7 */ /* 0x0007e600081004ff */
.L_x_124:
[----:B------:R-:W-:Y:S01]  /*7cf0*/  R2UR UR5, R47 ;  /* 0x000000002f0572ca */ /* 0x000fe200000e0000 */
[----:B------:R-:W-:Y:S01]  /*7d00*/  UISETP.NE.AND UP0, UPT, UR61, URZ, UPT ;  /* 0x000000ff3d00728c */ /* 0x000fe2000bf05270 */
[----:B------:R-:W-:Y:S01]  /*7d10*/  R2UR UR4, R48 ;  /* 0x00000000300472ca */ /* 0x000fe200000e0000 */
[----:B------:R-:W-:Y:S01]  /*7d20*/  UIADD3 UR46, UPT, UPT, UR46, 0x3, URZ ;  /* 0x000000032e2e7890 */ /* 0x000fe2000fffe0ff */
[----:B------:R-:W-:Y:S01]  /*7d30*/  ISETP.NE.AND P0, PT, R52, 0x2, PT ;  /* 0x000000023400780c */ /* 0x000fe20003f05270 */
[----:B------:R-:W-:Y:S01]  /*7d40*/  UMOV UR36, UR60 ;  /* 0x0000003c00247c82 */ /* 0x000fe20008000000 */
[----:B------:R-:W-:Y:S02]  /*7d50*/  ISETP.NE.AND P1, PT, R22, 0x4, PT ;  /* 0x000000041600780c */ /* 0x000fe40003f25270 */
[----:B------:R-:W-:Y:S02]  /*7d60*/  SEL R3, RZ, 0x1, P0 ;  /* 0x00000001ff037807 */ /* 0x000fe40000000000 */
[----:B---3--:R-:W-:Y:S02]  /*7d70*/  SEL R0, RZ, 0x1, P1 ;  /* 0x00000001ff007807 */ /* 0x008fe40000800000 */
[----:B------:R-:W-:Y:S01]  /*7d80*/  LOP3.LUT R53, R53, R3, RZ, 0x3c, !PT ;  /* 0x0000000335357212 */ /* 0x000fe200078e3cff */
[----:B------:R-:W-:Y:S01]  /*7d90*/  UIADD3 UR24, UPT, UPT, UR37, UR5, URZ ;  /* 0x0000000525187290 */ /* 0x000fe2000fffe0ff */
[----:B------:R-:W-:Y:S01]  /*7da0*/  LOP3.LUT R54, R54, R0, RZ, 0x3c, !PT ;  /* 0x0000000036367212 */ /* 0x000fe200078e3cff */
[----:B------:R-:W-:Y:S01]  /*7db0*/  UIADD3 UR20, UPT, UPT, UR38, UR4, URZ ;  /* 0x0000000426147290 */ /* 0x000fe2000fffe0ff */
[----:B------:R-:W-:Y:S02]  /*7dc0*/  SEL R52, R52, RZ, P0 ;  /* 0x000000ff34347207 */ /* 0x000fe40000000000 */
[----:B------:R-:W-:Y:S01]  /*7dd0*/  SEL R22, R22, RZ, P1 ;  /* 0x000000ff16167207 */ /* 0x000fe20000800000 */
[----:B------:R-:W-:Y:S08]  /*7de0*/  BRA.U UP0, `(.L_x_125) ;  /* 0xffffffd500c47547 */ /* 0x000ff0000b83ffff */
[----:B------:R-:W-:-:S13]  /*7df0*/  R2UR UR4, R49 ;  /* 0x00000000310472ca */ /* 0x000fda00000e0000 */
[----:B------:R-:W-:-:S09]  /*7e00*/  UISETP.NE.AND UP0, UPT, UR4, URZ, UPT ;  /* 0x000000ff0400728c */ /* 0x000fd2000bf05270 */
[----:B------:R-:W-:Y:S05]  /*7e10*/  BRA.U !UP0, `(.L_x_126) ;  /* 0x0000000108487547 */ /* 0x000fea000b800000 */
[----:B------:R-:W3:Y:S02]  /*7e20*/  LDCU.64 UR4, c[0x0][0x890] ;  /* 0x00011200ff0477ac */ /* 0x000ee40008000a00 */
[----:B---3--:R-:W-:-:S04]  /*7e30*/  UISETP.NE.U32.AND UP0, UPT, UR4, URZ, UPT ;  /* 0x000000ff0400728c */ /* 0x008fc8000bf05070 */
[----:B------:R-:W-:-:S09]  /*7e40*/  UISETP.NE.AND.EX UP0, UPT, UR5, URZ, UPT, UP0 ;  /* 0x000000ff0500728c */ /* 0x000fd2000bf05300 */
[----:B------:R-:W-:Y:S05]  /*7e50*/  BRA.U UP0, `(.L_x_127) ;  /* 0x00000001000c7547 */ /* 0x000fea000b800000 */
[----:B------:R-:W-:-:S13]  /*7e60*/  FSETP.NEU.AND P0, PT, R25, RZ, PT ;  /* 0x000000ff1900720b */ /* 0x000fda0003f0d000 */
[----:B------:R-:W-:Y:S05]  /*7e70*/  @!P0 EXIT ;  /* 0x000000000000894d */ /* 0x000fea0003800000 */
[----:B------:R-:W-:Y:S05]  /*7e80*/  BRA `(.L_x_126) ;  /* 0x00000000002c7947 */ /* 0x000fea0003800000 */
.L_x_127:
[----:B------:R-:W-:Y:S01]  /*7e90*/  ISETP.NE.AND P0, PT, R51, RZ, PT ;  /* 0x000000ff3300720c */ /* 0x000fe20003f05270 */
[----:B------:R-:W-:-:S12]  /*7ea0*/  BSSY.RECONVERGENT B0, `(.L_x_126) ;  /* 0x0000009000007945 */ /* 0x000fd80003800200 */
[----:B------:R-:W-:Y:S05]  /*7eb0*/  @P0 BRA `(.L_x_128) ;  /* 0x0000000000140947 */ /* 0x000fea0003800000 */
[----:B------:R-:W3:Y:S02]  /*7ec0*/  LDCU.64 UR4, c[0x0][0x888] ;  /* 0x00011100ff0477ac */ /* 0x000ee40008000a00 */
[----:B---3--:R-:W-:-:S04]  /*7ed0*/  ISETP.NE.U32.AND P0, PT, RZ, UR4, PT ;  /* 0x00000004ff007c0c */ /* 0x008fc8000bf05070 */
[----:B------:R-:W-:-:S13]  /*7ee0*/  ISETP.NE.AND.EX P0, PT, RZ, UR5, PT, P0 ;  /* 0x00000005ff007c0c */ /* 0x000fda000bf05300 */
[----:B------:R-:W-:Y:S05]  /*7ef0*/  @!P0 EXIT ;  /* 0x000000000000894d */ /* 0x000fea0003800000 */
[----:B------:R-:W-:Y:S05]  /*7f00*/  BRA `(.L_x_129) ;  /* 0x0000000000087947 */ /* 0x000fea0003800000 */
.L_x_128:
[----:B------:R-:W-:-:S13]  /*7f10*/  FSETP.NEU.AND P0, PT, R25, RZ, PT ;  /* 0x000000ff1900720b */ /* 0x000fda0003f0d000 */
[----:B------:R-:W-:Y:S05]  /*7f20*/  @!P0 EXIT ;  /* 0x000000000000894d */ /* 0x000fea0003800000 */
.L_x_129:
[----:B------:R-:W-:Y:S05]  /*7f30*/  BSYNC.RECONVERGENT B0 ;  /* 0x0000000000007941 */ /* 0x000fea0003800200 */
.L_x_126:
[----:B------:R-:W-:Y:S01]  /*7f40*/  ULEA UR4, UR45, UR44, 0x3 ;  /* 0x0000002c2d047291 */ /* 0x000fe2000f8e18ff */
[----:B------:R-:W-:-:S04]  /*7f50*/  DEPBAR.LE SB0, 0x0 ;  /* 0x000080000000791a */ /* 0x000fc80000000000 */
[----:B------:R-:W-:-:S04]  /*7f60*/  UIADD3 UR4, UPT, UPT, UR4, 0x68, URZ ;  /* 0x0000006804047890 */ /* 0x000fc8000fffe0ff */
[----:B------:R-:W-:-:S09]  /*7f70*/  UPRMT UR4, UR47, 0x654, UR4 ;  /* 0x000006542f047896 */ /* 0x000fd20008000004 */
[----:B------:R-:W-:Y:S01]  /*7f80*/  SYNCS.ARRIVE.TRANS64.RED.A1T0 RZ, [UR4], RZ ;  /* 0x000000ffffff79a7 */ /* 0x000fe20008100404 */
[----:B------:R-:W-:Y:S05]  /*7f90*/  EXIT ;  /* 0x000000000000794d */ /* 0x000fea0003800000 */
.L_x_24:
[----:B---3--:R3:W4:Y:S02]  /*7fa0*/  SYNCS.PHASECHK.TRANS64.TRYWAIT P0, [R0+URZ+0x100], R2 ;  /* 0x00010002000075a7 */ /* 0x00872400080011ff */
[----:B----4-:R-:W-:Y:S05]  /*7fb0*/  @!P0 NANOSLEEP.SYNCS 0x989680 ;  /* 0x009896800000895d */ /* 0x010fea0003900000 */
[----:B------:R-:W4:Y:S02]  /*7fc0*/  @!P0 SYNCS.PHASECHK.TRANS64 P0, [R0+URZ+0x100], R2 ;  /* 0x00010002000085a7 */ /* 0x000f2400080010ff */
[----:B----4-:R-:W-:Y:S05]  /*7fd0*/  @!P0 BRA `(.L_x_24) ;  /* 0xfffffffc00f08947 */ /* 0x010fea000383ffff */
[----:B------:R-:W-:Y:S05]  /*7fe0*/  BRA `(.L_x_130) ;  /* 0xffffff98002c7947 */ /* 0x000fea000383ffff */
.L_x_27:
[----:B--2---:R-:W-:-:S07]  /*7ff0*/  MOV R0, UR33 ;  /* 0x0000002100007c02 */ /* 0x004fce0008000f00 */
.L_x_131:
[----:B--2---:R2:W3:Y:S02]  /*8000*/  SYNCS.PHASECHK.TRANS64.TRYWAIT P0, [R0+URZ+0x28], R3 ;  /* 0x00002803000075a7 */ /* 0x0044e400080011ff */
[----:B---3--:R-:W-:Y:S05]  /*8010*/  @!P0 NANOSLEEP.SYNCS 0x989680 ;  /* 0x009896800000895d */ /* 0x008fea0003900000 */
[----:B------:R-:W3:Y:S02]  /*8020*/  @!P0 SYNCS.PHASECHK.TRANS64 P0, [R0+URZ+0x28], R3 ;  /* 0x00002803000085a7 */ /* 0x000ee400080010ff */
[----:B---3--:R-:W-:Y:S05]  /*8030*/  @!P0 BRA `(.L_x_131) ;  /* 0xfffffffc00f08947 */ /* 0x008fea000383ffff */
[----:B------:R-:W-:Y:S05]  /*8040*/  BRA `(.L_x_26) ;  /* 0xffffff9800747947 */ /* 0x000fea000383ffff */
.L_x_34:
[----:B-1----:R-:W-:-:S07]  /*8050*/  MOV R0, UR33 ;  /* 0x0000002100007c02 */ /* 0x002fce0008000f00 */
.L_x_132:
[----:B-1----:R1:W2:Y:S02]  /*8060*/  SYNCS.PHASECHK.TRANS64.TRYWAIT P0, [R0+URZ+0x28], R3 ;  /* 0x00002803000075a7 */ /* 0x0022a400080011ff */
[----:B--2---:R-:W-:Y:S05]  /*8070*/  @!P0 NANOSLEEP.SYNCS 0x989680 ;  /* 0x009896800000895d */ /* 0x004fea0003900000 */
[----:B------:R-:W2:Y:S02]  /*8080*/  @!P0 SYNCS.PHASECHK.TRANS64 P0, [R0+URZ+0x28], R3 ;  /* 0x00002803000085a7 */ /* 0x000ea400080010ff */
[----:B--2---:R-:W-:Y:S05]  /*8090*/  @!P0 BRA `(.L_x_132) ;  /* 0xfffffffc00f08947 */ /* 0x004fea000383ffff */
[----:B------:R-:W-:Y:S05]  /*80a0*/  BRA `(.L_x_33) ;  /* 0xffffff9c00647947 */ /* 0x000fea000383ffff */
.L_x_39:
[----:B-1----:R1:W2:Y:S02]  /*80b0*/  SYNCS.PHASECHK.TRANS64.TRYWAIT P0, [R3+URZ+0x90], R0 ;  /* 0x00009000030075a7 */ /* 0x0022a400080011ff */
[----:B--2---:R-:W-:Y:S05]  /*80c0*/  @!P0 NANOSLEEP.SYNCS 0x989680 ;  /* 0x009896800000895d */ /* 0x004fea0003900000 */
[----:B------:R-:W2:Y:S02]  /*80d0*/  @!P0 SYNCS.PHASECHK.TRANS64 P0, [R3+URZ+0x90], R0 ;  /* 0x00009000030085a7 */ /* 0x000ea400080010ff */
[----:B--2---:R-:W-:Y:S05]  /*80e0*/  @!P0 BRA `(.L_x_39) ;  /* 0xfffffffc00f08947 */ /* 0x004fea000383ffff */
[----:B------:R-:W-:Y:S05]  /*80f0*/  BRA `(.L_x_133) ;  /* 0xffffffa000347947 */ /* 0x000fea000383ffff */
.L_x_43:
[----:B------:R-:W-:-:S07]  /*8100*/  MOV R0, UR4 ;  /* 0x0000000400007c02 */ /* 0x000fce0008000f00 */
.L_x_134:
[----:B-1----:R1:W2:Y:S02]  /*8110*/  SYNCS.PHASECHK.TRANS64.TRYWAIT P0, [R0+URZ], R2 ;  /* 0x00000002000075a7 */ /* 0x0022a400080011ff */
[----:B--2---:R-:W-:Y:S05]  /*8120*/  @!P0 NANOSLEEP.SYNCS 0x989680 ;  /* 0x009896800000895d */ /* 0x004fea0003900000 */
[----:B------:R-:W2:Y:S02]  /*8130*/  @!P0 SYNCS.PHASECHK.TRANS64 P0, [R0+URZ], R2 ;  /* 0x00000002000085a7 */ /* 0x000ea400080010ff */
[----:B--2---:R-:W-:Y:S05]  /*8140*/  @!P0 BRA `(.L_x_134) ;  /* 0xfffffffc00f08947 */ /* 0x004fea000383ffff */
[----:B------:R-:W-:Y:S05]  /*8150*/  BRA `(.L_x_135) ;  /* 0xffffffa400e07947 */ /* 0x000fea000383ffff */
.L_x_44:
[----:B------:R-:W-:-:S07]  /*8160*/  MOV R0, UR5 ;  /* 0x0000000500007c02 */ /* 0x000fce0008000f00 */
.L_x_136:
[----:B-1----:R1:W2:Y:S02]  /*8170*/  SYNCS.PHASECHK.TRANS64.TRYWAIT P0, [R0+URZ], R3 ;  /* 0x00000003000075a7 */ /* 0x0022a400080011ff */
[----:B--2---:R-:W-:Y:S05]  /*8180*/  @!P0 NANOSLEEP.SYNCS 0x989680 ;  /* 0x009896800000895d */ /* 0x004fea0003900000 */
[----:B------:R-:W2:Y:S02]  /*8190*/  @!P0 SYNCS.PHASECHK.TRANS64 P0, [R0+URZ], R3 ;  /* 0x00000003000085a7 */ /* 0x000ea400080010ff */
[----:B--2---:R-:W-:Y:S05]  /*81a0*/  @!P0 BRA `(.L_x_136) ;  /* 0xfffffffc00f08947 */ /* 0x004fea000383ffff */
[----:B------:R-:W-:Y:S05]  /*81b0*/  BRA `(.L_x_137) ;  /* 0xffffffa400ec7947 */ /* 0x000fea000383ffff */
.L_x_45:
[----:B------:R-:W-:-:S07]  /*81c0*/  MOV R0, UR5 ;  /* 0x0000000500007c02 */ /* 0x000fce0008000f00 */
.L_x_138:
[----:B-1----:R1:W2:Y:S02]  /*81d0*/  SYNCS.PHASECHK.TRANS64.TRYWAIT P0, [R0+URZ], R3 ;  /* 0x00000003000075a7 */ /* 0x0022a400080011ff */
[----:B--2---:R-:W-:Y:S05]  /*81e0*/  @!P0 NANOSLEEP.SYNCS 0x989680 ;  /* 0x009896800000895d */ /* 0x004fea0003900000 */
[----:B------:R-:W2:Y:S02]  /*81f0*/  @!P0 SYNCS.PHASECHK.TRANS64 P0, [R0+URZ], R3 ;  /* 0x00000003000085a7 */ /* 0x000ea400080010ff */
[----:B--2---:R-:W-:Y:S05]  /*8200*/  @!P0 BRA `(.L_x_138) ;  /* 0xfffffffc00f08947 */ /* 0x004fea000383ffff */
[----:B------:R-:W-:Y:S05]  /*8210*/  BRA `(.L_x_139) ;  /* 0xffffffa400f87947 */ /* 0x000fea000383ffff */
.L_x_46:
[----:B------:R-:W-:-:S07]  /*8220*/  MOV R0, UR5 ;  /* 0x0000000500007c02 */ /* 0x000fce0008000f00 */
.L_x_140:
[----:B-1----:R1:W2:Y:S02]  /*8230*/  SYNCS.PHASECHK.TRANS64.TRYWAIT P0, [R0+URZ], R3 ;  /* 0x00000003000075a7 */ /* 0x0022a400080011ff */
[----:B--2---:R-:W-:Y:S05]  /*8240*/  @!P0 NANOSLEEP.SYNCS 0x989680 ;  /* 0x009896800000895d */ /* 0x004fea0003900000 */
[----:B------:R-:W2:Y:S02]  /*8250*/  @!P0 SYNCS.PHASECHK.TRANS64 P0, [R0+URZ], R3 ;  /* 0x00000003000085a7 */ /* 0x000ea400080010ff */
[----:B--2---:R-:W-:Y:S05]  /*8260*/  @!P0 BRA `(.L_x_140) ;  /* 0xfffffffc00f08947 */ /* 0x004fea000383ffff */
[----:B------:R-:W-:Y:S05]  /*8270*/  BRA `(.L_x_141) ;  /* 0xffffffa800047947 */ /* 0x000fea000383ffff */
.L_x_49:
[----:B--2---:R2:W3:Y:S02]  /*8280*/  SYNCS.PHASECHK.TRANS64.TRYWAIT P0, [R2+URZ+0xf0], R4 ;  /* 0x0000f004020075a7 */ /* 0x0044e400080011ff */
[----:B---3--:R-:W-:Y:S05]  /*8290*/  @!P0 NANOSLEEP.SYNCS 0x989680 ;  /* 0x009896800000895d */ /* 0x008fea0003900000 */
[----:B------:R-:W3:Y:S02]  /*82a0*/  @!P0 SYNCS.PHASECHK.TRANS64 P0, [R2+URZ+0xf0], R4 ;  /* 0x0000f004020085a7 */ /* 0x000ee400080010ff */
[----:B---3--:R-:W-:Y:S05]  /*82b0*/  @!P0 BRA `(.L_x_49) ;  /* 0xfffffffc00f08947 */ /* 0x008fea000383ffff */
[----:B------:R-:W-:Y:S05]  /*82c0*/  BRA `(.L_x_142) ;  /* 0xffffffa800607947 */ /* 0x000fea000383ffff */
.L_x_50:
[----:B------:R-:W-:-:S07]  /*82d0*/  MOV R2, UR4 ;  /* 0x0000000400027c02 */ /* 0x000fce0008000f00 */
.L_x_143:
[----:B--2---:R2:W3:Y:S02]  /*82e0*/  SYNCS.PHASECHK.TRANS64.TRYWAIT P0, [R2+URZ+0xa0], R5 ;  /* 0x0000a005020075a7 */ /* 0x0044e400080011ff */
[----:B---3--:R-:W-:Y:S05]  /*82f0*/  @!P0 NANOSLEEP.SYNCS 0x989680 ;  /* 0x009896800000895d */ /* 0x008fea0003900000 */
[----:B------:R-:W3:Y:S02]  /*8300*/  @!P0 SYNCS.PHASECHK.TRANS64 P0, [R2+URZ+0xa0], R5 ;  /* 0x0000a005020085a7 */ /* 0x000ee400080010ff */
[----:B---3--:R-:W-:Y:S05]  /*8310*/  @!P0 BRA `(.L_x_143) ;  /* 0xfffffffc00f08947 */ /* 0x008fea000383ffff */
[----:B------:R-:W-:Y:S05]  /*8320*/  BRA `(.L_x_144) ;  /* 0xffffffa800707947 */ /* 0x000fea000383ffff */
.L_x_51:
[----:B--2---:R2:W3:Y:S02]  /*8330*/  SYNCS.PHASECHK.TRANS64.TRYWAIT P1, [R2+URZ+0x90], R4 ;  /* 0x00009004020075a7 */ /* 0x0044e400080211ff */
[----:B---3--:R-:W-:Y:S05]  /*8340*/  @!P1 NANOSLEEP.SYNCS 0x989680 ;  /* 0x009896800000995d */ /* 0x008fea0003900000 */
[----:B------:R-:W3:Y:S02]  /*8350*/  @!P1 SYNCS.PHASECHK.TRANS64 P1, [R2+URZ+0x90], R4 ;  /* 0x00009004020095a7 */ /* 0x000ee400080210ff */
[----:B---3--:R-:W-:Y:S05]  /*8360*/  @!P1 BRA `(.L_x_51) ;  /* 0xfffffffc00f09947 */ /* 0x008fea000383ffff */
[----:B------:R-:W-:Y:S05]  /*8370*/  BRA `(.L_x_145) ;  /* 0xffffffa800a07947 */ /* 0x000fea000383ffff */
.L_x_54:
[----:B------:R-:W-:-:S07]  /*8380*/  MOV R0, UR4 ;  /* 0x0000000400007c02 */ /* 0x000fce0008000f00 */
.L_x_146:
[----:B--2---:R2:W3:Y:S02]  /*8390*/  SYNCS.PHASECHK.TRANS64.TRYWAIT P0, [R0+URZ+0xa0], R2 ;  /* 0x0000a002000075a7 */ /* 0x0044e400080011ff */
[----:B---3--:R-:W-:Y:S05]  /*83a0*/  @!P0 NANOSLEEP.SYNCS 0x989680 ;  /* 0x009896800000895d */ /* 0x008fea0003900000 */
[----:B------:R-:W3:Y:S02]  /*83b0*/  @!P0 SYNCS.PHASECHK.TRANS64 P0, [R0+URZ+0xa0], R2 ;  /* 0x0000a002000085a7 */ /* 0x000ee400080010ff */
[----:B---3--:R-:W-:Y:S05]  /*83c0*/  @!P0 BRA `(.L_x_146) ;  /* 0xfffffffc00f08947 */ /* 0x008fea000383ffff */
[----:B------:R-:W-:Y:S05]  /*83d0*/  BRA `(.L_x_53) ;  /* 0xffffffa800f47947 */ /* 0x000fea000383ffff */
.L_x_61:
[----:B-1----:R1:W2:Y:S02]  /*83e0*/  SYNCS.PHASECHK.TRANS64.TRYWAIT P1, [R0+URZ+0x90], R2 ;  /* 0x00009002000075a7 */ /* 0x0022a400080211ff */
[----:B--2---:R-:W-:Y:S05]  /*83f0*/  @!P1 NANOSLEEP.SYNCS 0x989680 ;  /* 0x009896800000995d */ /* 0x004fea0003900000 */
[----:B------:R-:W2:Y:S02]  /*8400*/  @!P1 SYNCS.PHASECHK.TRANS64 P1, [R0+URZ+0x90], R2 ;  /* 0x00009002000095a7 */ /* 0x000ea400080210ff */
[----:B--2---:R-:W-:Y:S05]  /*8410*/  @!P1 BRA `(.L_x_61) ;  /* 0xfffffffc00f09947 */ /* 0x004fea000383ffff */
[----:B------:R-:W-:Y:S05]  /*8420*/  BRA `(.L_x_147) ;  /* 0xffffffb000887947 */ /* 0x000fea000383ffff */
.L_x_62:
[----:B------:R-:W-:-:S07]  /*8430*/  MOV R2, UR47 ;  /* 0x0000002f00027c02 */ /* 0x000fce0008000f00 */
.L_x_148:
[----:B-1----:R1:W2:Y:S02]  /*8440*/  SYNCS.PHASECHK.TRANS64.TRYWAIT P0, [R2+URZ+0xd0], R0 ;  /* 0x0000d000020075a7 */ /* 0x0022a400080011ff */
[----:B--2---:R-:W-:Y:S05]  /*8450*/  @!P0 NANOSLEEP.SYNCS 0x989680 ;  /* 0x009896800000895d */ /* 0x004fea0003900000 */
[----:B------:R-:W2:Y:S02]  /*8460*/  @!P0 SYNCS.PHASECHK.TRANS64 P0, [R2+URZ+0xd0], R0 ;  /* 0x0000d000020085a7 */ /* 0x000ea400080010ff */
[----:B--2---:R-:W-:Y:S05]  /*8470*/  @!P0 BRA `(.L_x_148) ;  /* 0xfffffffc00f08947 */ /* 0x004fea000383ffff */
[----:B------:R-:W-:Y:S05]  /*8480*/  BRA `(.L_x_149) ;  /* 0xffffffb000d47947 */ /* 0x000fea000383ffff */
.L_x_65:
[----:B------:R-:W-:Y:S07]  /*8490*/  MOV R0, UR7 ;  /* 0x0000000700007c02 */ /* 0x000fee0008000f00 */
.L_x_150:
[----:B-1----:R1:W2:Y:S02]  /*84a0*/  SYNCS.PHASECHK.TRANS64.TRYWAIT P0, [R0+URZ], R2 ;  /* 0x00000002000075a7 */ /* 0x0022a400080011ff */
[----:B--2---:R-:W-:Y:S05]  /*84b0*/  @!P0 NANOSLEEP.SYNCS 0x989680 ;  /* 0x009896800000895d */ /* 0x004fea0003900000 */
[----:B------:R-:W2:Y:S02]  /*84c0*/  @!P0 SYNCS.PHASECHK.TRANS64 P0, [R0+URZ], R2 ;  /* 0x00000002000085a7 */ /* 0x000ea400080010ff */
[----:B--2---:R-:W-:Y:S05]  /*84d0*/  @!P0 BRA `(.L_x_150) ;  /* 0xfffffffc00f08947 */ /* 0x004fea000383ffff */
[----:B------:R-:W-:Y:S05]  /*84e0*/  BRA `(.L_x_64) ;  /* 0xffffffb000f07947 */ /* 0x000fea000383ffff */
.L_x_68:
[----:B------:R-:W-:-:S07]  /*84f0*/  MOV R0, UR4 ;  /* 0x0000000400007c02 */ /* 0x000fce0008000f00 */
.L_x_151:
[----:B--2---:R2:W4:Y:S02]  /*8500*/  SYNCS.PHASECHK.TRANS64.TRYWAIT P0, [R0+URZ], R2 ;  /* 0x00000002000075a7 */ /* 0x00452400080011ff */
[----:B----4-:R-:W-:Y:S05]  /*8510*/  @!P0 NANOSLEEP.SYNCS 0x989680 ;  /* 0x009896800000895d */ /* 0x010fea0003900000 */
[----:B------:R-:W4:Y:S02]  /*8520*/  @!P0 SYNCS.PHASECHK.TRANS64 P0, [R0+URZ], R2 ;  /* 0x00000002000085a7 */ /* 0x000f2400080010ff */
[----:B----4-:R-:W-:Y:S05]  /*8530*/  @!P0 BRA `(.L_x_151) ;  /* 0xfffffffc00f08947 */ /* 0x010fea000383ffff */
[----:B------:R-:W-:Y:S05]  /*8540*/  BRA `(.L_x_152) ;  /* 0xffffffb8001c7947 */ /* 0x000fea000383ffff */
.L_x_69:
[----:B------:R-:W-:-:S07]  /*8550*/  MOV R0, UR5 ;  /* 0x0000000500007c02 */ /* 0x000fce0008000f00 */
.L_x_153:
[----:B-1----:R1:W2:Y:S02]  /*8560*/  SYNCS.PHASECHK.TRANS64.TRYWAIT P0, [R0+URZ], R3 ;  /* 0x00000003000075a7 */ /* 0x0022a400080011ff */
[----:B--2---:R-:W-:Y:S05]  /*8570*/  @!P0 NANOSLEEP.SYNCS 0x989680 ;  /* 0x009896800000895d */ /* 0x004fea0003900000 */
[----:B------:R-:W2:Y:S02]  /*8580*/  @!P0 SYNCS.PHASECHK.TRANS64 P0, [R0+URZ], R3 ;  /* 0x00000003000085a7 */ /* 0x000ea400080010ff */
[----:B--2---:R-:W-:Y:S05]  /*8590*/  @!P0 BRA `(.L_x_153) ;  /* 0xfffffffc00f08947 */ /* 0x004fea000383ffff */
[----:B------:R-:W-:Y:S05]  /*85a0*/  BRA `(.L_x_154) ;  /* 0xffffffb800287947 */ /* 0x000fea000383ffff */
.L_x_70:
[----:B------:R-:W-:-:S07]  /*85b0*/  MOV R0, UR5 ;  /* 0x0000000500007c02 */ /* 0x000fce0008000f00 */
.L_x_155:
[----:B-1----:R1:W2:Y:S02]  /*85c0*/  SYNCS.PHASECHK.TRANS64.TRYWAIT P0, [R0+URZ], R3 ;  /* 0x00000003000075a7 */ /* 0x0022a400080011ff */
[----:B--2---:R-:W-:Y:S05]  /*85d0*/  @!P0 NANOSLEEP.SYNCS 0x989680 ;  /* 0x009896800000895d */ /* 0x004fea0003900000 */
[----:B------:R-:W2:Y:S02]  /*85e0*/  @!P0 SYNCS.PHASECHK.TRANS64 P0, [R0+URZ], R3 ;  /* 0x00000003000085a7 */ /* 0x000ea400080010ff */
[----:B--2---:R-:W-:Y:S05]  /*85f0*/  @!P0 BRA `(.L_x_155) ;  /* 0xfffffffc00f08947 */ /* 0x004fea000383ffff */
[----:B------:R-:W-:Y:S05]  /*8600*/  BRA `(.L_x_156) ;  /* 0xffffffb800347947 */ /* 0x000fea000383ffff */
.L_x_71:
[----:B-1----:R-:W-:-:S07]  /*8610*/  MOV R0, UR4 ;  /* 0x0000000400007c02 */ /* 0x002fce0008000f00 */
.L_x_157:
[----:B-1----:R1:W2:Y:S02]  /*8620*/  SYNCS.PHASECHK.TRANS64.TRYWAIT P0, [R0+URZ], R2 ;  /* 0x00000002000075a7 */ /* 0x0022a400080011ff */
[----:B--2---:R-:W-:Y:S05]  /*8630*/  @!P0 NANOSLEEP.SYNCS 0x989680 ;  /* 0x009896800000895d */ /* 0x004fea0003900000 */
[----:B------:R-:W2:Y:S02]  /*8640*/  @!P0 SYNCS.PHASECHK.TRANS64 P0, [R0+URZ], R2 ;  /* 0x00000002000085a7 */ /* 0x000ea400080010ff */
[----:B--2---:R-:W-:Y:S05]  /*8650*/  @!P0 BRA `(.L_x_157) ;  /* 0xfffffffc00f08947 */ /* 0x004fea000383ffff */
[----:B------:R-:W-:Y:S05]  /*8660*/  BRA `(.L_x_158) ;  /* 0xffffffb800407947 */ /* 0x000fea000383ffff */
.L_x_76:
[----:B--2---:R2:W3:Y:S02]  /*8670*/  SYNCS.PHASECHK.TRANS64.TRYWAIT P0, [R8+URZ+0x90], R0 ;  /* 0x00009000080075a7 */ /* 0x0044e400080011ff */
[----:B---3--:R-:W-:Y:S05]  /*8680*/  @!P0 NANOSLEEP.SYNCS 0x989680 ;  /* 0x009896800000895d */ /* 0x008fea0003900000 */
[----:B------:R-:W3:Y:S02]  /*8690*/  @!P0 SYNCS.PHASECHK.TRANS64 P0, [R8+URZ+0x90], R0 ;  /* 0x00009000080085a7 */ /* 0x000ee400080010ff */
[----:B---3--:R-:W-:Y:S05]  /*86a0*/  @!P0 BRA `(.L_x_76) ;  /* 0xfffffffc00f08947 */ /* 0x008fea000383ffff */
[----:B------:R-:W-:Y:S05]  /*86b0*/  BRA `(.L_x_159) ;  /* 0xffffffbc00707947 */ /* 0x000fea000383ffff */
.L_x_79:
[----:B--2---:R-:W-:Y:S07]  /*86c0*/  MOV R0, UR21 ;  /* 0x0000001500007c02 */ /* 0x004fee0008000f00 */
.L_x_160:
[----:B--2---:R2:W3:Y:S02]  /*86d0*/  SYNCS.PHASECHK.TRANS64.TRYWAIT P1, [R0+URZ+0x88], R2 ;  /* 0x00008802000075a7 */ /* 0x0044e400080211ff */
[----:B---3--:R-:W-:Y:S05]  /*86e0*/  @!P1 NANOSLEEP.SYNCS 0x989680 ;  /* 0x009896800000995d */ /* 0x008fea0003900000 */
[----:B------:R-:W3:Y:S02]  /*86f0*/  @!P1 SYNCS.PHASECHK.TRANS64 P1, [R0+URZ+0x88], R2 ;  /* 0x00008802000095a7 */ /* 0x000ee400080210ff */
[----:B---3--:R-:W-:Y:S05]  /*8700*/  @!P1 BRA `(.L_x_160) ;  /* 0xfffffffc00f09947 */ /* 0x008fea000383ffff */
[----:B------:R-:W-:Y:S05]  /*8710*/  BRA `(.L_x_78) ;  /* 0xffffffc000ec7947 */ /* 0x000fea000383ffff */
.L_x_82:
[----:B--2---:R-:W-:Y:S07]  /*8720*/  MOV R0, UR21 ;  /* 0x0000001500007c02 */ /* 0x004fee0008000f00 */
.L_x_161:
[----:B--2---:R2:W3:Y:S02]  /*8730*/  SYNCS.PHASECHK.TRANS64.TRYWAIT P0, [R0+URZ+0x68], R4 ;  /* 0x00006804000075a7 */ /* 0x0044e400080011ff */
[----:B---3--:R-:W-:Y:S05]  /*8740*/  @!P0 NANOSLEEP.SYNCS 0x989680 ;  /* 0x009896800000895d */ /* 0x008fea0003900000 */
[----:B------:R-:W3:Y:S02]  /*8750*/  @!P0 SYNCS.PHASECHK.TRANS64 P0, [R0+URZ+0x68], R4 ;  /* 0x00006804000085a7 */ /* 0x000ee400080010ff */
[----:B---3--:R-:W-:Y:S05]  /*8760*/  @!P0 BRA `(.L_x_161) ;  /* 0xfffffffc00f08947 */ /* 0x008fea000383ffff */
[----:B------:R-:W-:Y:S05]  /*8770*/  BRA `(.L_x_162) ;  /* 0xffffffc400447947 */ /* 0x000fea000383ffff */
.L_x_83:
[----:B------:R-:W-:Y:S07]  /*8780*/  MOV R0, UR21 ;  /* 0x0000001500007c02 */ /* 0x000fee0008000f00 */
.L_x_163:
[----:B--2---:R2:W3:Y:S02]  /*8790*/  SYNCS.PHASECHK.TRANS64.TRYWAIT P0, [R0+URZ+0x70], R4 ;  /* 0x00007004000075a7 */ /* 0x0044e400080011ff */
[----:B---3--:R-:W-:Y:S05]  /*87a0*/  @!P0 NANOSLEEP.SYNCS 0x989680 ;  /* 0x009896800000895d */ /* 0x008fea0003900000 */
[----:B------:R-:W3:Y:S02]  /*87b0*/  @!P0 SYNCS.PHASECHK.TRANS64 P0, [R0+URZ+0x70], R4 ;  /* 0x00007004000085a7 */ /* 0x000ee400080010ff */
[----:B---3--:R-:W-:Y:S05]  /*87c0*/  @!P0 BRA `(.L_x_163) ;  /* 0xfffffffc00f08947 */ /* 0x008fea000383ffff */
[----:B------:R-:W-:Y:S05]  /*87d0*/  BRA `(.L_x_164) ;  /* 0xffffffc400847947 */ /* 0x000fea000383ffff */
.L_x_84:
[----:B------:R-:W-:Y:S07]  /*87e0*/  MOV R0, UR21 ;  /* 0x0000001500007c02 */ /* 0x000fee0008000f00 */
.L_x_165:
[----:B--2---:R2:W3:Y:S02]  /*87f0*/  SYNCS.PHASECHK.TRANS64.TRYWAIT P0, [R0+URZ+0x78], R4 ;  /* 0x00007804000075a7 */ /* 0x0044e400080011ff */
[----:B---3--:R-:W-:Y:S05]  /*8800*/  @!P0 NANOSLEEP.SYNCS 0x989680 ;  /* 0x009896800000895d */ /* 0x008fea0003900000 */
[----:B------:R-:W3:Y:S02]  /*8810*/  @!P0 SYNCS.PHASECHK.TRANS64 P0, [R0+URZ+0x78], R4 ;  /* 0x00007804000085a7 */ /* 0x000ee400080010ff */
[----:B---3--:R-:W-:Y:S05]  /*8820*/  @!P0 BRA `(.L_x_165) ;  /* 0xfffffffc00f08947 */ /* 0x008fea000383ffff */
[----:B------:R-:W-:Y:S05]  /*8830*/  BRA `(.L_x_166) ;  /* 0xffffffc400d07947 */ /* 0x000fea000383ffff */
.L_x_86:
[----:B------:R-:W-:-:S07]  /*8840*/  MOV R0, UR21 ;  /* 0x0000001500007c02 */ /* 0x000fce0008000f00 */
.L_x_167:
[----:B---3--:R3:W4:Y:S02]  /*8850*/  SYNCS.PHASECHK.TRANS64.TRYWAIT P0, [R0+URZ+0x68], R2 ;  /* 0x00006802000075a7 */ /* 0x00872400080011ff */
[----:B----4-:R-:W-:Y:S05]  /*8860*/  @!P0 NANOSLEEP.SYNCS 0x989680 ;  /* 0x009896800000895d */ /* 0x010fea0003900000 */
[----:B------:R-:W4:Y:S02]  /*8870*/  @!P0 SYNCS.PHASECHK.TRANS64 P0, [R0+URZ+0x68], R2 ;  /* 0x00006802000085a7 */ /* 0x000f2400080010ff */
[----:B----4-:R-:W-:Y:S05]  /*8880*/  @!P0 BRA `(.L_x_167) ;  /* 0xfffffffc00f08947 */ /* 0x010fea000383ffff */
[----:B------:R-:W-:Y:S05]  /*8890*/  BRA `(.L_x_168) ;  /* 0xffffffc800487947 */ /* 0x000fea000383ffff */
.L_x_87:
[----:B---3--:R-:W-:-:S07]  /*88a0*/  MOV R0, UR21 ;  /* 0x0000001500007c02 */ /* 0x008fce0008000f00 */
.L_x_169:
[----:B---3--:R3:W4:Y:S02]  /*88b0*/  SYNCS.PHASECHK.TRANS64.TRYWAIT P0, [R0+URZ+0x70], R2 ;  /* 0x00007002000075a7 */ /* 0x00872400080011ff */
[----:B----4-:R-:W-:Y:S05]  /*88c0*/  @!P0 NANOSLEEP.SYNCS 0x989680 ;  /* 0x009896800000895d */ /* 0x010fea0003900000 */
[----:B------:R-:W4:Y:S02]  /*88d0*/  @!P0 SYNCS.PHASECHK.TRANS64 P0, [R0+URZ+0x70], R2 ;  /* 0x00007002000085a7 */ /* 0x000f2400080010ff */
[----:B----4-:R-:W-:Y:S05]  /*88e0*/  @!P0 BRA `(.L_x_169) ;  /* 0xfffffffc00f08947 */ /* 0x010fea000383ffff */
[----:B------:R-:W-:Y:S05]  /*88f0*/  BRA `(.L_x_170) ;  /* 0xffffffc800387947 */ /* 0x000fea000383ffff */
.L_x_89:
[----:B-1----:R1:W2:Y:S02]  /*8900*/  SYNCS.PHASECHK.TRANS64.TRYWAIT P0, [R8+URZ+0x90], R0 ;  /* 0x00009000080075a7 */ /* 0x0022a400080011ff */
[----:B--2---:R-:W-:Y:S05]  /*8910*/  @!P0 NANOSLEEP.SYNCS 0x989680 ;  /* 0x009896800000895d */ /* 0x004fea0003900000 */
[----:B------:R-:W2:Y:S02]  /*8920*/  @!P0 SYNCS.PHASECHK.TRANS64 P0, [R8+URZ+0x90], R0 ;  /* 0x00009000080085a7 */ /* 0x000ea400080010ff */
[----:B--2---:R-:W-:Y:S05]  /*8930*/  @!P0 BRA `(.L_x_89) ;  /* 0xfffffffc00f08947 */ /* 0x004fea000383ffff */
[----:B------:R-:W-:Y:S05]  /*8940*/  BRA `(.L_x_171) ;  /* 0xffffffcc00007947 */ /* 0x000fea000383ffff */
.L_x_100:
[----:B-1----:R-:W-:Y:S04]  /*8950*/  MOV R0, UR44 ;  /* 0x0000002c00007c02 */ /* 0x002fe80008000f00 */
[----:B------:R1:W2:Y:S03]  /*8960*/  SYNCS.PHASECHK.TRANS64.TRYWAIT P1, [R0+URZ+0x50], R4 ;  /* 0x00005004000075a7 */ /* 0x0002a600080211ff */
[----:B--2---:R-:W-:Y:S05]  /*8970*/  @!P1 NANOSLEEP.SYNCS 0x989680 ;  /* 0x009896800000995d */ /* 0x004fea0003900000 */
[----:B------:R-:W2:Y:S02]  /*8980*/  @!P1 SYNCS.PHASECHK.TRANS64 P1, [R0+URZ+0x50], R4 ;  /* 0x00005004000095a7 */ /* 0x000ea400080210ff */
[----:B--2---:R-:W-:Y:S05]  /*8990*/  @!P1 BRA `(.L_x_100) ;  /* 0xfffffffc00ec9947 */ /* 0x004fea000383ffff */
[----:B------:R-:W-:Y:S05]  /*89a0*/  BRA `(.L_x_99) ;  /* 0xffffffd800607947 */ /* 0x000fea000383ffff */
.L_x_102:
[----:B-1----:R1:W3:Y:S02]  /*89b0*/  SYNCS.PHASECHK.TRANS64.TRYWAIT P0, [R26+URZ+0xb0], R3 ;  /* 0x0000b0031a0075a7 */ /* 0x0022e400080011ff */
[----:B---3--:R-:W-:Y:S05]  /*89c0*/  @!P0 NANOSLEEP.SYNCS 0x989680 ;  /* 0x009896800000895d */ /* 0x008fea0003900000 */
[----:B------:R-:W3:Y:S02]  /*89d0*/  @!P0 SYNCS.PHASECHK.TRANS64 P0, [R26+URZ+0xb0], R3 ;  /* 0x0000b0031a0085a7 */ /* 0x000ee400080010ff */
[----:B---3--:R-:W-:Y:S05]  /*89e0*/  @!P0 BRA `(.L_x_102) ;  /* 0xfffffffc00f08947 */ /* 0x008fea000383ffff */
[----:B------:R-:W-:Y:S05]  /*89f0*/  BRA `(.L_x_101) ;  /* 0xffffffd800847947 */ /* 0x000fea000383ffff */
.L_x_111:
[----:B---3--:R3:W4:Y:S02]  /*8a00*/  SYNCS.PHASECHK.TRANS64.TRYWAIT P0, [R3+URZ+0x50], R0 ;  /* 0x00005000030075a7 */ /* 0x00872400080011ff */
[----:B----4-:R-:W-:Y:S05]  /*8a10*/  @!P0 NANOSLEEP.SYNCS 0x989680 ;  /* 0x009896800000895d */ /* 0x010fea0003900000 */
[----:B------:R-:W4:Y:S02]  /*8a20*/  @!P0 SYNCS.PHASECHK.TRANS64 P0, [R3+URZ+0x50], R0 ;  /* 0x00005000030085a7 */ /* 0x000f2400080010ff */
[----:B----4-:R-:W-:Y:S05]  /*8a30*/  @!P0 BRA `(.L_x_111) ;  /* 0xfffffffc00f08947 */ /* 0x010fea000383ffff */
[----:B------:R-:W-:Y:S05]  /*8a40*/  BRA `(.L_x_110) ;  /* 0xffffffe000747947 */ /* 0x000fea000383ffff */
.L_x_120:
[----:B---3--:R3:W4:Y:S02]  /*8a50*/  SYNCS.PHASECHK.TRANS64.TRYWAIT P0, [R5+URZ+0x50], R0 ;  /* 0x00005000050075a7 */ /* 0x00872400080011ff */
[----:B----4-:R-:W-:Y:S05]  /*8a60*/  @!P0 NANOSLEEP.SYNCS 0x989680 ;  /* 0x009896800000895d */ /* 0x010fea0003900000 */
[----:B------:R-:W4:Y:S02]  /*8a70*/  @!P0 SYNCS.PHASECHK.TRANS64 P0, [R5+URZ+0x50], R0 ;  /* 0x00005000050085a7 */ /* 0x000f2400080010ff */
[----:B----4-:R-:W-:Y:S05]  /*8a80*/  @!P0 BRA `(.L_x_120) ;  /* 0xfffffffc00f08947 */ /* 0x010fea000383ffff */
[----:B------:R-:W-:Y:S05]  /*8a90*/  BRA `(.L_x_119) ;  /* 0xffffffe8008c7947 */ /* 0x000fea000383ffff */
        .weak           $__internal_0_$__cuda_sm10x_tcgen05_guardrail_trap_col_being_dealloced_not_returned_by_alloc
        .type           $__internal_0_$__cuda_sm10x_tcgen05_guardrail_trap_col_being_dealloced_not_returned_by_alloc,@function
        .size           $__internal_0_$__cuda_sm10x_tcgen05_guardrail_trap_col_being_dealloced_not_returned_by_alloc,($__internal_1_$__cuda_sm10x_tcgen05_guardrail_trap_phase_invalid_during_alloc - $__internal_0_$__cuda_sm10x_tcgen05_guardrail_trap_col_being_dealloced_not_returned_by_alloc)
$__internal_0_$__cuda_sm10x_tcgen05_guardrail_trap_col_being_dealloced_not_returned_by_alloc:
[----:B------:R-:W-:Y:S05]  /*8aa0*/  BPT.TRAP 0x1 ;  /* 0x000000040000795c */ /* 0x000fea0000300000 */
[----:B------:R-:W-:-:S04]  /*8ab0*/  HFMA2 R3, -RZ, RZ, 0, 0 ;  /* 0x00000000ff037431 */ /* 0x000fc800000001ff */
[----:B------:R-:W-:Y:S05]  /*8ac0*/  RET.REL.NODEC R2 `(_ZN7cutlass13device_kernelINS_4gemm6kernel13GemmUniversalIN4cute5tupleIJiiiiEEENS1_10collective13CollectiveMmaINS1_35MainloopSm100TmaUmmaWarpSpecializedILi5ELi2ELi4ENS5_IJNS4_1CILi2EEENSA_ILi1EEESC_EEEEENS5_IJNSA_ILi64EEENSA_ILi96EEENSA_ILi128EEEEEENS_10bfloat16_tENS5_IJlSC_lEEESJ_SK_NS4_8TiledMMAINS4_8MMA_AtomIJNS4_20SM100_MMA_F16BF16_SSISJ_SJ_fLi64ELi96ELNS4_4UMMA5MajorE0ELSP_0ELNSO_7ScaleInE0ELSQ_0EEEEEENS4_6LayoutINS5_IJSC_SC_SC_EEENS5_IJNSA_ILi0EEESV_SV_EEEEENS5_IJNS4_10UnderscoreESY_SY_EEEEENS4_13SM90_TMA_LOADENS4_14ComposedLayoutINS4_7SwizzleILi3ELi4ELi3EEENS4_18smem_ptr_flag_bitsILi16EEENST_INS5_IJNSA_ILi8EEESF_EEENS5_IJSF_SC_EEEEEEEvNS4_8identityENS4_23SM90_TMA_LOAD_MULTICASTES1B_vS1C_EENS_8epilogue10collective18CollectiveEpilogueINS1F_23Sm100TmaWarpSpecializedILi3ELi2ELi16ELb1ELb0EEEJSI_NS5_IJNST_ISF_SC_EENST_INSA_ILi32EEESC_EEEEESJ_SK_SJ_SK_NS1F_6fusion15FusionCallbacksIS1J_NS1O_17LinearCombinationISJ_fSJ_fLNS_15FloatRoundStyleE2EEESI_S1N_JEEENS4_5SM1004TMEM4LOAD26SM100_TMEM_LOAD_16dp256b4xES11_NS12_INS13_ILi2ELi4ELi3EEES16_NST_INS5_IJS17_S1L_EEENS5_IJS1L_SC_EEEEEEENS4_17SM75_U32x4_LDSM_NENS4_14SM90_TMA_STOREES22_NS4_17SM90_U32x4_STSM_NENS4_39AutoVectorizingCopyWithAssumedAlignmentILi128EEEEEEvvEEEEvNT_6ParamsE) ;  /* 0xffffff74024c7950 */ /* 0x000fea0003c3ffff */
        .weak           $__internal_1_$__cuda_sm10x_tcgen05_guardrail_trap_phase_invalid_during_alloc
        .type           $__internal_1_$__cuda_sm10x_tcgen05_guardrail_trap_phase_invalid_during_alloc,@function
        .size           $__internal_1_$__cuda_sm10x_tcgen05_guardrail_trap_phase_invalid_during_alloc,($__internal_2_$__cuda_sm10x_tcgen05_guardrail_trap_unallocated_columns_being_dealloced - $__internal_1_$__cuda_sm10x_tcgen05_guardrail_trap_phase_invalid_during_alloc)
$__internal_1_$__cuda_sm10x_tcgen05_guardrail_trap_phase_invalid_during_alloc:
[----:B------:R-:W-:Y:S05]  /*8ad0*/  BPT.TRAP 0x1 ;  /* 0x000000040000795c */ /* 0x000fea0000300000 */
[----:B------:R-:W-:-:S04]  /*8ae0*/  MOV R5, 0x0 ;  /* 0x0000000000057802 */ /* 0x000fc80000000f00 */
[----:B------:R-:W-:Y:S05]  /*8af0*/  RET.REL.NODEC R4 `(_ZN7cutlass13device_kernelINS_4gemm6kernel13GemmUniversalIN4cute5tupleIJiiiiEEENS1_10collective13CollectiveMmaINS1_35MainloopSm100TmaUmmaWarpSpecializedILi5ELi2ELi4ENS5_IJNS4_1CILi2EEENSA_ILi1EEESC_EEEEENS5_IJNSA_ILi64EEENSA_ILi96EEENSA_ILi128EEEEEENS_10bfloat16_tENS5_IJlSC_lEEESJ_SK_NS4_8TiledMMAINS4_8MMA_AtomIJNS4_20SM100_MMA_F16BF16_SSISJ_SJ_fLi64ELi96ELNS4_4UMMA5MajorE0ELSP_0ELNSO_7ScaleInE0ELSQ_0EEEEEENS4_6LayoutINS5_IJSC_SC_SC_EEENS5_IJNSA_ILi0EEESV_SV_EEEEENS5_IJNS4_10UnderscoreESY_SY_EEEEENS4_13SM90_TMA_LOADENS4_14ComposedLayoutINS4_7SwizzleILi3ELi4ELi3EEENS4_18smem_ptr_flag_bitsILi16EEENST_INS5_IJNSA_ILi8EEESF_EEENS5_IJSF_SC_EEEEEEEvNS4_8identityENS4_23SM90_TMA_LOAD_MULTICASTES1B_vS1C_EENS_8epilogue10collective18CollectiveEpilogueINS1F_23Sm100TmaWarpSpecializedILi3ELi2ELi16ELb1ELb0EEEJSI_NS5_IJNST_ISF_SC_EENST_INSA_ILi32EEESC_EEEEESJ_SK_SJ_SK_NS1F_6fusion15FusionCallbacksIS1J_NS1O_17LinearCombinationISJ_fSJ_fLNS_15FloatRoundStyleE2EEESI_S1N_JEEENS4_5SM1004TMEM4LOAD26SM100_TMEM_LOAD_16dp256b4xES11_NS12_INS13_ILi2ELi4ELi3EEES16_NST_INS5_IJS17_S1L_EEENS5_IJS1L_SC_EEEEEEENS4_17SM75_U32x4_LDSM_NENS4_14SM90_TMA_STOREES22_NS4_17SM90_U32x4_STSM_NENS4_39AutoVectorizingCopyWithAssumedAlignmentILi128EEEEEEvvEEEEvNT_6ParamsE) ;  /* 0xffffff7404407950 */ /* 0x000fea0003c3ffff */
        .weak           $__internal_2_$__cuda_sm10x_tcgen05_guardrail_trap_unallocated_columns_being_dealloced
        .type           $__internal_2_$__cuda_sm10x_tcgen05_guardrail_trap_unallocated_columns_being_dealloced,@function
        .size           $__internal_2_$__cuda_sm10x_tcgen05_guardrail_trap_unallocated_columns_being_dealloced,(.L_x_173 - $__internal_2_$__cuda_sm10x_tcgen05_guardrail_trap_unallocated_columns_being_dealloced)
$__internal_2_$__cuda_sm10x_tcgen05_guardrail_trap_unallocated_columns_being_dealloced:
[----:B------:R-:W-:Y:S05]  /*8b00*/  BPT.TRAP 0x1 ;  /* 0x000000040000795c */ /* 0x000fea0000300000 */
[----:B------:R-:W-:-:S04]  /*8b10*/  HFMA2 R3, -RZ, RZ, 0, 0 ;  /* 0x00000000ff037431 */ /* 0x000fc800000001ff */
[----:B------:R-:W-:Y:S05]  /*8b20*/  RET.REL.NODEC R2 `(_ZN7cutlass13device_kernelINS_4gemm6kernel13GemmUniversalIN4cute5tupleIJiiiiEEENS1_10collective13CollectiveMmaINS1_35MainloopSm100TmaUmmaWarpSpecializedILi5ELi2ELi4ENS5_IJNS4_1CILi2EEENSA_ILi1EEESC_EEEEENS5_IJNSA_ILi64EEENSA_ILi96EEENSA_ILi128EEEEEENS_10bfloat16_tENS5_IJlSC_lEEESJ_SK_NS4_8TiledMMAINS4_8MMA_AtomIJNS4_20SM100_MMA_F16BF16_SSISJ_SJ_fLi64ELi96ELNS4_4UMMA5MajorE0ELSP_0ELNSO_7ScaleInE0ELSQ_0EEEEEENS4_6LayoutINS5_IJSC_SC_SC_EEENS5_IJNSA_ILi0EEESV_SV_EEEEENS5_IJNS4_10UnderscoreESY_SY_EEEEENS4_13SM90_TMA_LOADENS4_14ComposedLayoutINS4_7SwizzleILi3ELi4ELi3EEENS4_18smem_ptr_flag_bitsILi16EEENST_INS5_IJNSA_ILi8EEESF_EEENS5_IJSF_SC_EEEEEEEvNS4_8identityENS4_23SM90_TMA_LOAD_MULTICASTES1B_vS1C_EENS_8epilogue10collective18CollectiveEpilogueINS1F_23Sm100TmaWarpSpecializedILi3ELi2ELi16ELb1ELb0EEEJSI_NS5_IJNST_ISF_SC_EENST_INSA_ILi32EEESC_EEEEESJ_SK_SJ_SK_NS1F_6fusion15FusionCallbacksIS1J_NS1O_17LinearCombinationISJ_fSJ_fLNS_15FloatRoundStyleE2EEESI_S1N_JEEENS4_5SM1004TMEM4LOAD26SM100_TMEM_LOAD_16dp256b4xES11_NS12_INS13_ILi2ELi4ELi3EEES16_NST_INS5_IJS17_S1L_EEENS5_IJS1L_SC_EEEEEEENS4_17SM75_U32x4_LDSM_NENS4_14SM90_TMA_STOREES22_NS4_17SM90_U32x4_STSM_NENS4_39AutoVectorizingCopyWithAssumedAlignmentILi128EEEEEEvvEEEEvNT_6ParamsE) ;  /* 0xffffff7402347950 */ /* 0x000fea0003c3ffff */
.L_x_172:
[----:B------:R-:W-:-:S00]  /*8b30*/  BRA `(.L_x_172) ;  /* 0xfffffffc00fc7947 */ /* 0x000fc0000383ffff */
[----:B------:R-:W-:-:S00]  /*8b40*/  NOP ;  /* 0x0000000000007918 */ /* 0x000fc00000000000 */
        /* <DEDUP_REMOVED lines=11> */
.L_x_173:


//--------------------- .nv.global.init           --------------------------
	.section	.nv.global.init,"aw",@progbits
.nv.global.init:
	.type		$str$27,@object
	.size		$str$27,($str$28 - $str$27)
$str$27:
        /*0000*/ 	.byte	0x28, 0x61, 0x64, 0x64, 0x72, 0x65, 0x73, 0x73, 0x20, 0x26, 0x20, 0x6d, 0x61, 0x73, 0x6b, 0x29
        /*0010*/ 	.byte	0x20, 0x3d, 0x3d, 0x20, 0x30, 0x00
	.type		$str$28,@object
	.size		$str$28,($str$26 - $str$28)
$str$28:
        /*0016*/ 	.byte	0x2f, 0x74, 0x6d, 0x70, 0x2f, 0x63, 0x75, 0x74, 0x6c, 0x61, 0x73, 0x73, 0x5f, 0x73, 0x77, 0x65
        /*0026*/ 	.byte	0x65, 0x70, 0x5f, 0x73, 0x72, 0x63, 0x2f, 0x69, 0x6e, 0x63, 0x6c, 0x75, 0x64, 0x65, 0x2f, 0x63
        /*0036*/ 	.byte	0x75, 0x74, 0x65, 0x2f, 0x70, 0x6f, 0x69, 0x6e, 0x74, 0x65, 0x72, 0x5f, 0x66, 0x6c, 0x61, 0x67
        /*0046*/ 	.byte	0x67, 0x65, 0x64, 0x2e, 0x68, 0x70, 0x70, 0x00
	.type		$str$26,@object
	.size		$str$26,($str$25 - $str$26)
$str$26:
        /*004e*/ 	.byte	0x2f, 0x74, 0x6d, 0x70, 0x2f, 0x63, 0x75, 0x74, 0x6c, 0x61, 0x73, 0x73, 0x5f, 0x73, 0x77, 0x65
        /*005e*/ 	.byte	0x65, 0x70, 0x5f, 0x73, 0x72, 0x63, 0x2f, 0x69, 0x6e, 0x63, 0x6c, 0x75, 0x64, 0x65, 0x2f, 0x63
        /*006e*/ 	.byte	0x75, 0x74, 0x65, 0x2f, 0x61, 0x74, 0x6f, 0x6d, 0x2f, 0x63, 0x6f, 0x70, 0x79, 0x5f, 0x74, 0x72
        /*007e*/ 	.byte	0x61, 0x69, 0x74, 0x73, 0x5f, 0x73, 0x6d, 0x31, 0x30, 0x30, 0x2e, 0x68, 0x70, 0x70, 0x00
	.type		$str$25,@object
	.size		$str$25,(__unnamed_1 - $str$25)
$str$25:
        /*008d*/ 	.byte	0x28, 0x28, 0x75, 0x69, 0x6e, 0x74, 0x33, 0x32, 0x5f, 0x74, 0x28, 0x74, 0x68, 0x72, 0x65, 0x61
        /*009d*/ 	.byte	0x64, 0x49, 0x64, 0x78, 0x2e, 0x78, 0x29, 0x20, 0x2f, 0x20, 0x33, 0x32, 0x29, 0x20, 0x25, 0x20
        /*00ad*/ 	.byte	0x34, 0x29, 0x20, 0x3d, 0x3d, 0x20, 0x28, 0x28, 0x28, 0x74, 0x6d, 0x65, 0x6d, 0x5f, 0x61, 0x64
        /*00bd*/ 	.byte	0x64, 0x72, 0x20, 0x3e, 0x3e, 0x20, 0x31, 0x36, 0x29, 0x20, 0x2f, 0x20, 0x33, 0x32, 0x29, 0x20
        /*00cd*/ 	.byte	0x25, 0x20, 0x34, 0x29, 0x00
	.type		__unnamed_1,@object
	.size		__unnamed_1,(__unnamed_2 - __unnamed_1)
__unnamed_1:
        /*00d2*/ 	.byte	0x61, 0x75, 0x74, 0x6f, 0x20, 0x63, 0x75, 0x74, 0x65, 0x3a, 0x3a, 0x61, 0x73, 0x5f, 0x70, 0x6f
        /* <DEDUP_REMOVED lines=24> */
        /*0262*/ 	.byte	0x30, 0x34, 0x38, 0x3e, 0x3e, 0x3e, 0x3e, 0x5d, 0x00
	.type		__unnamed_2,@object
	.size		__unnamed_2,(.L_2 - __unnamed_2)
__unnamed_2:
        /* <DEDUP_REMOVED lines=45> */
        /*053b*/ 	.byte	0x3e, 0x3e, 0x3e, 0x5d, 0x00
.L_2:


//--------------------- .nv.shared._ZN7cutlass13device_kernelINS_4gemm6kernel13GemmUniversalIN4cute5tupleIJiiiiEEENS1_10collective13CollectiveMmaINS1_35MainloopSm100TmaUmmaWarpSpecializedILi5ELi2ELi4ENS5_IJNS4_1CILi2EEENSA_ILi1EEESC_EEEEENS5_IJNSA_ILi64EEENSA_ILi96EEENSA_ILi128EEEEEENS_10bfloat16_tENS5_IJlSC_lEEESJ_SK_NS4_8TiledMMAINS4_8MMA_AtomIJNS4_20SM100_MMA_F16BF16_SSISJ_SJ_fLi64ELi96ELNS4_4UMMA5MajorE0ELSP_0ELNSO_7ScaleInE0ELSQ_0EEEEEENS4_6LayoutINS5_IJSC_SC_SC_EEENS5_IJNSA_ILi0EEESV_SV_EEEEENS5_IJNS4_10UnderscoreESY_SY_EEEEENS4_13SM90_TMA_LOADENS4_14ComposedLayoutINS4_7SwizzleILi3ELi4ELi3EEENS4_18smem_ptr_flag_bitsILi16EEENST_INS5_IJNSA_ILi8EEESF_EEENS5_IJSF_SC_EEEEEEEvNS4_8identityENS4_23SM90_TMA_LOAD_MULTICASTES1B_vS1C_EENS_8epilogue10collective18CollectiveEpilogueINS1F_23Sm100TmaWarpSpecializedILi3ELi2ELi16ELb1ELb0EEEJSI_NS5_IJNST_ISF_SC_EENST_INSA_ILi32EEESC_EEEEESJ_SK_SJ_SK_NS1F_6fusion15FusionCallbacksIS1J_NS1O_17LinearCombinationISJ_fSJ_fLNS_15FloatRoundStyleE2EEESI_S1N_JEEENS4_5SM1004TMEM4LOAD26SM100_TMEM_LOAD_16dp256b4xES11_NS12_INS13_ILi2ELi4ELi3EEES16_NST_INS5_IJS17_S1L_EEENS5_IJS1L_SC_EEEEEEENS4_17SM75_U32x4_LDSM_NENS4_14SM90_TMA_STOREES22_NS4_17SM90_U32x4_STSM_NENS4_39AutoVectorizingCopyWithAssumedAlignmentILi128EEEEEEvvEEEEvNT_6ParamsE --------------------------
	.section	.nv.shared._ZN7cutlass13device_kernelINS_4gemm6kernel13GemmUniversalIN4cute5tupleIJiiiiEEENS1_10collective13CollectiveMmaINS1_35MainloopSm100TmaUmmaWarpSpecializedILi5ELi2ELi4ENS5_IJNS4_1CILi2EEENSA_ILi1EEESC_EEEEENS5_IJNSA_ILi64EEENSA_ILi96EEENSA_ILi128EEEEEENS_10bfloat16_tENS5_IJlSC_lEEESJ_SK_NS4_8TiledMMAINS4_8MMA_AtomIJNS4_20SM100_MMA_F16BF16_SSISJ_SJ_fLi64ELi96ELNS4_4UMMA5MajorE0ELSP_0ELNSO_7ScaleInE0ELSQ_0EEEEEENS4_6LayoutINS5_IJSC_SC_SC_EEENS5_IJNSA_ILi0EEESV_SV_EEEEENS5_IJNS4_10UnderscoreESY_SY_EEEEENS4_13SM90_TMA_LOADENS4_14ComposedLayoutINS4_7SwizzleILi3ELi4ELi3EEENS4_18smem_ptr_flag_bitsILi16EEENST_INS5_IJNSA_ILi8EEESF_EEENS5_IJSF_SC_EEEEEEEvNS4_8identityENS4_23SM90_TMA_LOAD_MULTICASTES1B_vS1C_EENS_8epilogue10collective18CollectiveEpilogueINS1F_23Sm100TmaWarpSpecializedILi3ELi2ELi16ELb1ELb0EEEJSI_NS5_IJNST_ISF_SC_EENST_INSA_ILi32EEESC_EEEEESJ_SK_SJ_SK_NS1F_6fusion15FusionCallbacksIS1J_NS1O_17LinearCombinationISJ_fSJ_fLNS_15FloatRoundStyleE2EEESI_S1N_JEEENS4_5SM1004TMEM4LOAD26SM100_TMEM_LOAD_16dp256b4xES11_NS12_INS13_ILi2ELi4ELi3EEES16_NST_INS5_IJS17_S1L_EEENS5_IJS1L_SC_EEEEEEENS4_17SM75_U32x4_LDSM_NENS4_14SM90_TMA_STOREES22_NS4_17SM90_U32x4_STSM_NENS4_39AutoVectorizingCopyWithAssumedAlignmentILi128EEEEEEvvEEEEvNT_6ParamsE,"aw",@nobits
	.sectionflags	@""
	.align	16
	.zero		1024


//--------------------- .nv.shared.reserved.0     --------------------------
	.section	.nv.shared.reserved.0,"aw",@nobits
	.weak		__nv_reservedSMEM_offset_0_alias
	.size		__nv_reservedSMEM_offset_0_alias, 0, 64
	.other		__nv_reservedSMEM_offset_0_alias,@"STO_CUDA_RESERVED_SHARED STV_DEFAULT"
__nv_reservedSMEM_offset_0_alias:
	.zero		0
.nv.shared.reserved.0:
	.zero		64
	.weak		__nv_reservedSMEM_tcgen05_partition
	.type		__nv_reservedSMEM_tcgen05_partition,@object
	.size		__nv_reservedSMEM_tcgen05_partition,(.L_0 - __nv_reservedSMEM_tcgen05_partition)
__nv_reservedSMEM_tcgen05_partition:
	.zero		32
.L_0:


//--------------------- .nv.global                --------------------------
	.section	.nv.global,"aw",@nobits
.nv.global:
	.type		_ZN40_INTERNAL_7ac2e927_4_k_cu_0b160a68_166084cute1_E,@object
	.size		_ZN40_INTERNAL_7ac2e927_4_k_cu_0b160a68_166084cute1_E,(_ZN40_INTERNAL_7ac2e927_4_k_cu_0b160a68_166084cuda3std3__45__cpo6cbeginE - _ZN40_INTERNAL_7ac2e927_4_k_cu_0b160a68_166084cute1_E)
_ZN40_INTERNAL_7ac2e927_4_k_cu_0b160a68_166084cute1_E:
	.zero		1
	.type		_ZN40_INTERNAL_7ac2e927_4_k_cu_0b160a68_166084cuda3std3__45__cpo6cbeginE,@object
	.size		_ZN40_INTERNAL_7ac2e927_4_k_cu_0b160a68_166084cuda3std3__45__cpo6cbeginE,(_ZN40_INTERNAL_7ac2e927_4_k_cu_0b160a68_166084cuda3std3__48in_placeE - _ZN40_INTERNAL_7ac2e927_4_k_cu_0b160a68_166084cuda3std3__45__cpo6cbeginE)
_ZN40_INTERNAL_7ac2e927_4_k_cu_0b160a68_166084cuda3std3__45__cpo6cbeginE:
	.zero		1
	.type		_ZN40_INTERNAL_7ac2e927_4_k_cu_0b160a68_166084cuda3std3__48in_placeE,@object
	.size		_ZN40_INTERNAL_7ac2e927_4_k_cu_0b160a68_166084cuda3std3__48in_placeE,(_ZN40_INTERNAL_7ac2e927_4_k_cu_0b160a68_166084cuda3std6ranges3__45__cpo9iter_moveE - _ZN40_INTERNAL_7ac2e927_4_k_cu_0b160a68_166084cuda3std3__48in_placeE)
_ZN40_INTERNAL_7ac2e927_4_k_cu_0b160a68_166084cuda3std3__48in_placeE:
	.zero		1
	.type		_ZN40_INTERNAL_7ac2e927_4_k_cu_0b160a68_166084cuda3std6ranges3__45__cpo9iter_moveE,@object
	.size		_ZN40_INTERNAL_7ac2e927_4_k_cu_0b160a68_166084cuda3std6ranges3__45__cpo9iter_moveE,(_ZN40_INTERNAL_7ac2e927_4_k_cu_0b160a68_166084cuda3std3__45__cpo5beginE - _ZN40_INTERNAL_7ac2e927_4_k_cu_0b160a68_166084cuda3std6ranges3__45__cpo9iter_moveE)
_ZN40_INTERNAL_7ac2e927_4_k_cu_0b160a68_166084cuda3std6ranges3__45__cpo9iter_moveE:
	.zero		1
	.type		_ZN40_INTERNAL_7ac2e927_4_k_cu_0b160a68_166084cuda3std3__45__cpo5beginE,@object
	.size		_ZN40_INTERNAL_7ac2e927_4_k_cu_0b160a68_166084cuda3std3__45__cpo5beginE,(_ZN40_INTERNAL_7ac2e927_4_k_cu_0b160a68_166084cuda3std3__442_GLOBAL__N__7ac2e927_4_k_cu_0b160a68_166086ignoreE - _ZN40_INTERNAL_7ac2e927_4_k_cu_0b160a68_166084cuda3std3__45__cpo5beginE)
_ZN40_INTERNAL_7ac2e927_4_k_cu_0b160a68_166084cuda3std3__45__cpo5beginE:
	.zero		1
	.type		_ZN40_INTERNAL_7ac2e927_4_k_cu_0b160a68_166084cuda3std3__442_GLOBAL__N__7ac2e927_4_k_cu_0b160a68_166086ignoreE,@object
	.size		_ZN40_INTERNAL_7ac2e927_4_k_cu_0b160a68_166084cuda3std3__442_GLOBAL__N__7ac2e927_4_k_cu_0b160a68_166086ignoreE,(_ZN40_INTERNAL_7ac2e927_4_k_cu_0b160a68_166084cute7productE - _ZN40_INTERNAL_7ac2e927_4_k_cu_0b160a68_166084cuda3std3__442_GLOBAL__N__7ac2e927_4_k_cu_0b160a68_166086ignoreE)
_ZN40_INTERNAL_7ac2e927_4_k_cu_0b160a68_166084cuda3std3__442_GLOBAL__N__7ac2e927_4_k_cu_0b160a68_166086ignoreE:
	.zero		1
	.type		_ZN40_INTERNAL_7ac2e927_4_k_cu_0b160a68_166084cute7productE,@object
	.size		_ZN40_INTERNAL_7ac2e927_4_k_cu_0b160a68_166084cute7productE,(_ZN40_INTERNAL_7ac2e927_4_k_cu_0b160a68_166084cuda3std3__45__cpo3endE - _ZN40_INTERNAL_7ac2e927_4_k_cu_0b160a68_166084cute7productE)
_ZN40_INTERNAL_7ac2e927_4_k_cu_0b160a68_166084cute7productE:
	.zero		1
	.type		_ZN40_INTERNAL_7ac2e927_4_k_cu_0b160a68_166084cuda3std3__45__cpo3endE,@object
	.size		_ZN40_INTERNAL_7ac2e927_4_k_cu_0b160a68_166084cuda3std3__45__cpo3endE,(_ZN40_INTERNAL_7ac2e927_4_k_cu_0b160a68_166084cuda3std3__419piecewise_constructE - _ZN40_INTERNAL_7ac2e927_4_k_cu_0b160a68_166084cuda3std3__45__cpo3endE)
_ZN40_INTERNAL_7ac2e927_4_k_cu_0b160a68_166084cuda3std3__45__cpo3endE:
	.zero		1
	.type		_ZN40_INTERNAL_7ac2e927_4_k_cu_0b160a68_166084cuda3std3__419piecewise_constructE,@object
	.size		_ZN40_INTERNAL_7ac2e927_4_k_cu_0b160a68_166084cuda3std3__419piecewise_constructE,(_ZN40_INTERNAL_7ac2e927_4_k_cu_0b160a68_166084cuda3std3__45__cpo4cendE - _ZN40_INTERNAL_7ac2e927_4_k_cu_0b160a68_166084cuda3std3__419piecewise_constructE)
_ZN40_INTERNAL_7ac2e927_4_k_cu_0b160a68_166084cuda3std3__419piecewise_constructE:
	.zero		1
	.type		_ZN40_INTERNAL_7ac2e927_4_k_cu_0b160a68_166084cuda3std3__45__cpo4cendE,@object
	.size		_ZN40_INTERNAL_7ac2e927_4_k_cu_0b160a68_166084cuda3std3__45__cpo4cendE,(_ZN40_INTERNAL_7ac2e927_4_k_cu_0b160a68_166084cuda3std6ranges3__45__cpo4swapE - _ZN40_INTERNAL_7ac2e927_4_k_cu_0b160a68_166084cuda3std3__45__cpo4cendE)
_ZN40_INTERNAL_7ac2e927_4_k_cu_0b160a68_166084cuda3std3__45__cpo4cendE:
	.zero		1
	.type		_ZN40_INTERNAL_7ac2e927_4_k_cu_0b160a68_166084cuda3std6ranges3__45__cpo4swapE,@object
	.size		_ZN40_INTERNAL_7ac2e927_4_k_cu_0b160a68_166084cuda3std6ranges3__45__cpo4swapE,(.L_10 - _ZN40_INTERNAL_7ac2e927_4_k_cu_0b160a68_166084cuda3std6ranges3__45__cpo4swapE)
_ZN40_INTERNAL_7ac2e927_4_k_cu_0b160a68_166084cuda3std6ranges3__45__cpo4swapE:
	.zero		1
.L_10:


//--------------------- .nv.constant0._ZN7cutlass13device_kernelINS_4gemm6kernel13GemmUniversalIN4cute5tupleIJiiiiEEENS1_10collective13CollectiveMmaINS1_35MainloopSm100TmaUmmaWarpSpecializedILi5ELi2ELi4ENS5_IJNS4_1CILi2EEENSA_ILi1EEESC_EEEEENS5_IJNSA_ILi64EEENSA_ILi96EEENSA_ILi128EEEEEENS_10bfloat16_tENS5_IJlSC_lEEESJ_SK_NS4_8TiledMMAINS4_8MMA_AtomIJNS4_20SM100_MMA_F16BF16_SSISJ_SJ_fLi64ELi96ELNS4_4UMMA5MajorE0ELSP_0ELNSO_7ScaleInE0ELSQ_0EEEEEENS4_6LayoutINS5_IJSC_SC_SC_EEENS5_IJNSA_ILi0EEESV_SV_EEEEENS5_IJNS4_10UnderscoreESY_SY_EEEEENS4_13SM90_TMA_LOADENS4_14ComposedLayoutINS4_7SwizzleILi3ELi4ELi3EEENS4_18smem_ptr_flag_bitsILi16EEENST_INS5_IJNSA_ILi8EEESF_EEENS5_IJSF_SC_EEEEEEEvNS4_8identityENS4_23SM90_TMA_LOAD_MULTICASTES1B_vS1C_EENS_8epilogue10collective18CollectiveEpilogueINS1F_23Sm100TmaWarpSpecializedILi3ELi2ELi16ELb1ELb0EEEJSI_NS5_IJNST_ISF_SC_EENST_INSA_ILi32EEESC_EEEEESJ_SK_SJ_SK_NS1F_6fusion15FusionCallbacksIS1J_NS1O_17LinearCombinationISJ_fSJ_fLNS_15FloatRoundStyleE2EEESI_S1N_JEEENS4_5SM1004TMEM4LOAD26SM100_TMEM_LOAD_16dp256b4xES11_NS12_INS13_ILi2ELi4ELi3EEES16_NST_INS5_IJS17_S1L_EEENS5_IJS1L_SC_EEEEEEENS4_17SM75_U32x4_LDSM_NENS4_14SM90_TMA_STOREES22_NS4_17SM90_U32x4_STSM_NENS4_39AutoVectorizingCopyWithAssumedAlignmentILi128EEEEEEvvEEEEvNT_6ParamsE --------------------------
	.section	.nv.constant0._ZN7cutlass13device_kernelINS_4gemm6kernel13GemmUniversalIN4cute5tupleIJiiiiEEENS1_10collective13CollectiveMmaINS1_35MainloopSm100TmaUmmaWarpSpecializedILi5ELi2ELi4ENS5_IJNS4_1CILi2EEENSA_ILi1EEESC_EEEEENS5_IJNSA_ILi64EEENSA_ILi96EEENSA_ILi128EEEEEENS_10bfloat16_tENS5_IJlSC_lEEESJ_SK_NS4_8TiledMMAINS4_8MMA_AtomIJNS4_20SM100_MMA_F16BF16_SSISJ_SJ_fLi64ELi96ELNS4_4UMMA5MajorE0ELSP_0ELNSO_7ScaleInE0ELSQ_0EEEEEENS4_6LayoutINS5_IJSC_SC_SC_EEENS5_IJNSA_ILi0EEESV_SV_EEEEENS5_IJNS4_10UnderscoreESY_SY_EEEEENS4_13SM90_TMA_LOADENS4_14ComposedLayoutINS4_7SwizzleILi3ELi4ELi3EEENS4_18smem_ptr_flag_bitsILi16EEENST_INS5_IJNSA_ILi8EEESF_EEENS5_IJSF_SC_EEEEEEEvNS4_8identityENS4_23SM90_TMA_LOAD_MULTICASTES1B_vS1C_EENS_8epilogue10collective18CollectiveEpilogueINS1F_23Sm100TmaWarpSpecializedILi3ELi2ELi16ELb1ELb0EEEJSI_NS5_IJNST_ISF_SC_EENST_INSA_ILi32EEESC_EEEEESJ_SK_SJ_SK_NS1F_6fusion15FusionCallbacksIS1J_NS1O_17LinearCombinationISJ_fSJ_fLNS_15FloatRoundStyleE2EEESI_S1N_JEEENS4_5SM1004TMEM4LOAD26SM100_TMEM_LOAD_16dp256b4xES11_NS12_INS13_ILi2ELi4ELi3EEES16_NST_INS5_IJS17_S1L_EEENS5_IJS1L_SC_EEEEEEENS4_17SM75_U32x4_LDSM_NENS4_14SM90_TMA_STOREES22_NS4_17SM90_U32x4_STSM_NENS4_39AutoVectorizingCopyWithAssumedAlignmentILi128EEEEEEvvEEEEvNT_6ParamsE,"a",@progbits
	.sectionflags	@""
	.align	4
.nv.constant0._ZN7cutlass13device_kernelINS_4gemm6kernel13GemmUniversalIN4cute5tupleIJiiiiEEENS1_10collective13CollectiveMmaINS1_35MainloopSm100TmaUmmaWarpSpecializedILi5ELi2ELi4ENS5_IJNS4_1CILi2EEENSA_ILi1EEESC_EEEEENS5_IJNSA_ILi64EEENSA_ILi96EEENSA_ILi128EEEEEENS_10bfloat16_tENS5_IJlSC_lEEESJ_SK_NS4_8TiledMMAINS4_8MMA_AtomIJNS4_20SM100_MMA_F16BF16_SSISJ_SJ_fLi64ELi96ELNS4_4UMMA5MajorE0ELSP_0ELNSO_7ScaleInE0ELSQ_0EEEEEENS4_6LayoutINS5_IJSC_SC_SC_EEENS5_IJNSA_ILi0EEESV_SV_EEEEENS5_IJNS4_10UnderscoreESY_SY_EEEEENS4_13SM90_TMA_LOADENS4_14ComposedLayoutINS4_7SwizzleILi3ELi4ELi3EEENS4_18smem_ptr_flag_bitsILi16EEENST_INS5_IJNSA_ILi8EEESF_EEENS5_IJSF_SC_EEEEEEEvNS4_8identityENS4_23SM90_TMA_LOAD_MULTICASTES1B_vS1C_EENS_8epilogue10collective18CollectiveEpilogueINS1F_23Sm100TmaWarpSpecializedILi3ELi2ELi16ELb1ELb0EEEJSI_NS5_IJNST_ISF_SC_EENST_INSA_ILi32EEESC_EEEEESJ_SK_SJ_SK_NS1F_6fusion15FusionCallbacksIS1J_NS1O_17LinearCombinationISJ_fSJ_fLNS_15FloatRoundStyleE2EEESI_S1N_JEEENS4_5SM1004TMEM4LOAD26SM100_TMEM_LOAD_16dp256b4xES11_NS12_INS13_ILi2ELi4ELi3EEES16_NST_INS5_IJS17_S1L_EEENS5_IJS1L_SC_EEEEEEENS4_17SM75_U32x4_LDSM_NENS4_14SM90_TMA_STOREES22_NS4_17SM90_U32x4_STSM_NENS4_39AutoVectorizingCopyWithAssumedAlignmentILi128EEEEEEvvEEEEvNT_6ParamsE:
	.zero		2944


//--------------------- SYMBOLS --------------------------

	.type		.nv.reservedSmem.offset0,@object
	.size		.nv.reservedSmem.offset0,0x4
	.type		.nv.reservedSmem.cap,@object
	.size		.nv.reservedSmem.cap,0x4
	.type		__assertfail,@function
